//
// Generated by NVIDIA NVVM Compiler
//
// Compiler Build ID: CL-36424714
// Cuda compilation tools, release 13.0, V13.0.88
// Based on NVVM 20.0.0
//

.version 9.0
.target sm_100
.address_size 64

	// .globl	_Z10matrixNormPfS_i

.visible .entry _Z10matrixNormPfS_i(
	.param .u64 .ptr .align 1 _Z10matrixNormPfS_i_param_0,
	.param .u64 .ptr .align 1 _Z10matrixNormPfS_i_param_1,
	.param .u32 _Z10matrixNormPfS_i_param_2
)
{
	.reg .pred 	%p<66>;
	.reg .b32 	%r<250>;
	.reg .b32 	%f<348>;
	.reg .b64 	%rd<102>;

	ld.param.u64 	%rd8, [_Z10matrixNormPfS_i_param_0];
	ld.param.u64 	%rd9, [_Z10matrixNormPfS_i_param_1];
	ld.param.u32 	%r97, [_Z10matrixNormPfS_i_param_2];
	cvta.to.global.u64 	%rd1, %rd9;
	cvta.to.global.u64 	%rd2, %rd8;
	mov.u32 	%r99, %ctaid.x;
	mov.u32 	%r100, %ntid.x;
	mul.lo.s32 	%r1, %r99, %r100;
	mov.u32 	%r2, %tid.x;
	add.s32 	%r3, %r1, %r2;
	setp.lt.s32 	%p1, %r97, 1;
	mov.b32 	%r229, 0;
	@%p1 bra 	$L__BB0_13;
	mul.lo.s32 	%r4, %r97, %r3;
	add.s32 	%r103, %r97, -1;
	and.b32  	%r5, %r97, 15;
	setp.lt.u32 	%p2, %r103, 15;
	mov.b32 	%r221, 0;
	mov.u32 	%r229, %r221;
	@%p2 bra 	$L__BB0_4;
	and.b32  	%r221, %r97, 2147483632;
	neg.s32 	%r215, %r221;
	add.s64 	%rd3, %rd2, 32;
	mov.b32 	%r229, 0;
	mov.u32 	%r214, %r4;
$L__BB0_3:
	.pragma "nounroll";
	mul.wide.s32 	%rd10, %r214, 4;
	add.s64 	%rd11, %rd3, %rd10;
	ld.global.f32 	%f27, [%rd11+-32];
	cvt.rn.f32.s32 	%f28, %r229;
	add.f32 	%f29, %f27, %f28;
	cvt.rzi.s32.f32 	%r105, %f29;
	ld.global.f32 	%f30, [%rd11+-28];
	cvt.rn.f32.s32 	%f31, %r105;
	add.f32 	%f32, %f30, %f31;
	cvt.rzi.s32.f32 	%r106, %f32;
	ld.global.f32 	%f33, [%rd11+-24];
	cvt.rn.f32.s32 	%f34, %r106;
	add.f32 	%f35, %f33, %f34;
	cvt.rzi.s32.f32 	%r107, %f35;
	ld.global.f32 	%f36, [%rd11+-20];
	cvt.rn.f32.s32 	%f37, %r107;
	add.f32 	%f38, %f36, %f37;
	cvt.rzi.s32.f32 	%r108, %f38;
	ld.global.f32 	%f39, [%rd11+-16];
	cvt.rn.f32.s32 	%f40, %r108;
	add.f32 	%f41, %f39, %f40;
	cvt.rzi.s32.f32 	%r109, %f41;
	ld.global.f32 	%f42, [%rd11+-12];
	cvt.rn.f32.s32 	%f43, %r109;
	add.f32 	%f44, %f42, %f43;
	cvt.rzi.s32.f32 	%r110, %f44;
	ld.global.f32 	%f45, [%rd11+-8];
	cvt.rn.f32.s32 	%f46, %r110;
	add.f32 	%f47, %f45, %f46;
	cvt.rzi.s32.f32 	%r111, %f47;
	ld.global.f32 	%f48, [%rd11+-4];
	cvt.rn.f32.s32 	%f49, %r111;
	add.f32 	%f50, %f48, %f49;
	cvt.rzi.s32.f32 	%r112, %f50;
	ld.global.f32 	%f51, [%rd11];
	cvt.rn.f32.s32 	%f52, %r112;
	add.f32 	%f53, %f51, %f52;
	cvt.rzi.s32.f32 	%r113, %f53;
	ld.global.f32 	%f54, [%rd11+4];
	cvt.rn.f32.s32 	%f55, %r113;
	add.f32 	%f56, %f54, %f55;
	cvt.rzi.s32.f32 	%r114, %f56;
	ld.global.f32 	%f57, [%rd11+8];
	cvt.rn.f32.s32 	%f58, %r114;
	add.f32 	%f59, %f57, %f58;
	cvt.rzi.s32.f32 	%r115, %f59;
	ld.global.f32 	%f60, [%rd11+12];
	cvt.rn.f32.s32 	%f61, %r115;
	add.f32 	%f62, %f60, %f61;
	cvt.rzi.s32.f32 	%r116, %f62;
	ld.global.f32 	%f63, [%rd11+16];
	cvt.rn.f32.s32 	%f64, %r116;
	add.f32 	%f65, %f63, %f64;
	cvt.rzi.s32.f32 	%r117, %f65;
	ld.global.f32 	%f66, [%rd11+20];
	cvt.rn.f32.s32 	%f67, %r117;
	add.f32 	%f68, %f66, %f67;
	cvt.rzi.s32.f32 	%r118, %f68;
	ld.global.f32 	%f69, [%rd11+24];
	cvt.rn.f32.s32 	%f70, %r118;
	add.f32 	%f71, %f69, %f70;
	cvt.rzi.s32.f32 	%r119, %f71;
	ld.global.f32 	%f72, [%rd11+28];
	cvt.rn.f32.s32 	%f73, %r119;
	add.f32 	%f74, %f72, %f73;
	cvt.rzi.s32.f32 	%r229, %f74;
	add.s32 	%r215, %r215, 16;
	add.s32 	%r214, %r214, 16;
	setp.ne.s32 	%p3, %r215, 0;
	@%p3 bra 	$L__BB0_3;
$L__BB0_4:
	setp.eq.s32 	%p4, %r5, 0;
	@%p4 bra 	$L__BB0_13;
	and.b32  	%r17, %r97, 7;
	setp.lt.u32 	%p5, %r5, 8;
	@%p5 bra 	$L__BB0_7;
	add.s32 	%r121, %r221, %r4;
	mul.wide.s32 	%rd12, %r121, 4;
	add.s64 	%rd13, %rd2, %rd12;
	ld.global.f32 	%f75, [%rd13];
	cvt.rn.f32.s32 	%f76, %r229;
	add.f32 	%f77, %f75, %f76;
	cvt.rzi.s32.f32 	%r122, %f77;
	ld.global.f32 	%f78, [%rd13+4];
	cvt.rn.f32.s32 	%f79, %r122;
	add.f32 	%f80, %f78, %f79;
	cvt.rzi.s32.f32 	%r123, %f80;
	ld.global.f32 	%f81, [%rd13+8];
	cvt.rn.f32.s32 	%f82, %r123;
	add.f32 	%f83, %f81, %f82;
	cvt.rzi.s32.f32 	%r124, %f83;
	ld.global.f32 	%f84, [%rd13+12];
	cvt.rn.f32.s32 	%f85, %r124;
	add.f32 	%f86, %f84, %f85;
	cvt.rzi.s32.f32 	%r125, %f86;
	ld.global.f32 	%f87, [%rd13+16];
	cvt.rn.f32.s32 	%f88, %r125;
	add.f32 	%f89, %f87, %f88;
	cvt.rzi.s32.f32 	%r126, %f89;
	ld.global.f32 	%f90, [%rd13+20];
	cvt.rn.f32.s32 	%f91, %r126;
	add.f32 	%f92, %f90, %f91;
	cvt.rzi.s32.f32 	%r127, %f92;
	ld.global.f32 	%f93, [%rd13+24];
	cvt.rn.f32.s32 	%f94, %r127;
	add.f32 	%f95, %f93, %f94;
	cvt.rzi.s32.f32 	%r128, %f95;
	ld.global.f32 	%f96, [%rd13+28];
	cvt.rn.f32.s32 	%f97, %r128;
	add.f32 	%f98, %f96, %f97;
	cvt.rzi.s32.f32 	%r229, %f98;
	add.s32 	%r221, %r221, 8;
$L__BB0_7:
	setp.eq.s32 	%p6, %r17, 0;
	@%p6 bra 	$L__BB0_13;
	and.b32  	%r23, %r97, 3;
	setp.lt.u32 	%p7, %r17, 4;
	@%p7 bra 	$L__BB0_10;
	add.s32 	%r130, %r221, %r4;
	mul.wide.s32 	%rd14, %r130, 4;
	add.s64 	%rd15, %rd2, %rd14;
	ld.global.f32 	%f99, [%rd15];
	cvt.rn.f32.s32 	%f100, %r229;
	add.f32 	%f101, %f99, %f100;
	cvt.rzi.s32.f32 	%r131, %f101;
	ld.global.f32 	%f102, [%rd15+4];
	cvt.rn.f32.s32 	%f103, %r131;
	add.f32 	%f104, %f102, %f103;
	cvt.rzi.s32.f32 	%r132, %f104;
	ld.global.f32 	%f105, [%rd15+8];
	cvt.rn.f32.s32 	%f106, %r132;
	add.f32 	%f107, %f105, %f106;
	cvt.rzi.s32.f32 	%r133, %f107;
	ld.global.f32 	%f108, [%rd15+12];
	cvt.rn.f32.s32 	%f109, %r133;
	add.f32 	%f110, %f108, %f109;
	cvt.rzi.s32.f32 	%r229, %f110;
	add.s32 	%r221, %r221, 4;
$L__BB0_10:
	setp.eq.s32 	%p8, %r23, 0;
	@%p8 bra 	$L__BB0_13;
	add.s32 	%r227, %r221, %r4;
	neg.s32 	%r226, %r23;
$L__BB0_12:
	.pragma "nounroll";
	mul.wide.s32 	%rd16, %r227, 4;
	add.s64 	%rd17, %rd2, %rd16;
	ld.global.f32 	%f111, [%rd17];
	cvt.rn.f32.s32 	%f112, %r229;
	add.f32 	%f113, %f111, %f112;
	cvt.rzi.s32.f32 	%r229, %f113;
	add.s32 	%r227, %r227, 1;
	add.s32 	%r226, %r226, 1;
	setp.ne.s32 	%p9, %r226, 0;
	@%p9 bra 	$L__BB0_12;
$L__BB0_13:
	setp.lt.s32 	%p10, %r97, 1;
	div.s32 	%r38, %r229, %r97;
	bar.sync 	0;
	mov.f32 	%f347, 0f00000000;
	@%p10 bra 	$L__BB0_36;
	mul.lo.s32 	%r39, %r97, %r3;
	cvt.rn.f32.s32 	%f1, %r38;
	setp.eq.s32 	%p11, %r97, 1;
	mov.f32 	%f345, 0f00000000;
	mov.b32 	%r234, 0;
	@%p11 bra 	$L__BB0_28;
	and.b32  	%r234, %r97, 2147483646;
	neg.s32 	%r231, %r234;
	add.s64 	%rd4, %rd2, 4;
	mov.b32 	%r235, 0;
	mov.u32 	%r230, %r39;
$L__BB0_16:
	mul.wide.s32 	%rd18, %r230, 4;
	add.s64 	%rd5, %rd4, %rd18;
	ld.global.f32 	%f117, [%rd5+-4];
	sub.f32 	%f2, %f117, %f1;
	abs.f32 	%f3, %f2;
	setp.eq.f32 	%p12, %f2, 0f3F800000;
	mov.f32 	%f343, 0f3F800000;
	@%p12 bra 	$L__BB0_21;
	setp.num.f32 	%p13, %f3, %f3;
	@%p13 bra 	$L__BB0_19;
	mov.f32 	%f173, 0f40000000;
	add.rn.f32 	%f343, %f2, %f173;
	bra.uni 	$L__BB0_21;
$L__BB0_19:
	setp.lt.f32 	%p14, %f3, 0f00800000;
	mul.f32 	%f118, %f3, 0f4B800000;
	selp.f32 	%f119, %f118, %f3, %p14;
	mov.b32 	%r138, %f119;
	add.s32 	%r139, %r138, -1060439283;
	and.b32  	%r140, %r139, -8388608;
	sub.s32 	%r141, %r138, %r140;
	mov.b32 	%f120, %r141;
	cvt.rn.f32.s32 	%f121, %r140;
	selp.f32 	%f122, 0fC1C00000, 0f00000000, %p14;
	fma.rn.f32 	%f123, %f121, 0f34000000, %f122;
	add.f32 	%f124, %f120, 0fBF800000;
	add.f32 	%f125, %f120, 0f3F800000;
	rcp.approx.ftz.f32 	%f126, %f125;
	add.f32 	%f127, %f124, %f124;
	mul.f32 	%f128, %f127, %f126;
	mul.f32 	%f129, %f128, %f128;
	neg.f32 	%f130, %f128;
	sub.f32 	%f131, %f124, %f128;
	add.f32 	%f132, %f131, %f131;
	fma.rn.f32 	%f133, %f130, %f124, %f132;
	mul.rn.f32 	%f134, %f126, %f133;
	fma.rn.f32 	%f135, %f129, 0f3A2C32E4, 0f3B52E7DB;
	fma.rn.f32 	%f136, %f135, %f129, 0f3C93BB73;
	fma.rn.f32 	%f137, %f136, %f129, 0f3DF6384F;
	mul.rn.f32 	%f138, %f137, %f129;
	fma.rn.f32 	%f139, %f128, 0f3FB8AA3B, %f123;
	mul.f32 	%f140, %f138, 0f40400000;
	sub.f32 	%f141, %f123, %f139;
	fma.rn.f32 	%f142, %f128, 0f3FB8AA3B, %f141;
	fma.rn.f32 	%f143, %f134, 0f3FB8AA3B, %f142;
	fma.rn.f32 	%f144, %f128, 0f32A55E34, %f143;
	fma.rn.f32 	%f145, %f140, %f134, %f144;
	fma.rn.f32 	%f146, %f138, %f128, %f145;
	add.rn.f32 	%f147, %f139, %f146;
	mov.f32 	%f148, 0f40000000;
	mul.rn.f32 	%f149, %f147, %f148;
	cvt.rni.f32.f32 	%f150, %f149;
	sub.f32 	%f151, %f149, %f150;
	neg.f32 	%f152, %f149;
	fma.rn.f32 	%f153, %f147, 0f40000000, %f152;
	neg.f32 	%f154, %f139;
	add.rn.f32 	%f155, %f147, %f154;
	neg.f32 	%f156, %f155;
	add.rn.f32 	%f157, %f146, %f156;
	fma.rn.f32 	%f158, %f157, 0f40000000, %f153;
	add.f32 	%f159, %f151, %f158;
	setp.gt.f32 	%p15, %f150, 0f00000000;
	selp.b32 	%r142, 0, -2097152000, %p15;
	setp.neu.f32 	%p16, %f2, 0f00000000;
	setp.neu.f32 	%p17, %f3, 0f7F800000;
	setp.lt.f32 	%p18, %f149, 0f00000000;
	selp.f32 	%f160, 0f00000000, 0f7F800000, %p18;
	abs.f32 	%f161, %f149;
	setp.gt.f32 	%p19, %f161, 0f43180000;
	cvt.rzi.s32.f32 	%r143, %f150;
	shl.b32 	%r144, %r143, 23;
	sub.s32 	%r145, %r144, %r142;
	mov.b32 	%f162, %r145;
	add.s32 	%r146, %r142, 2130706432;
	mov.b32 	%f163, %r146;
	fma.rn.f32 	%f164, %f159, 0f391FCB8E, 0f3AAF85ED;
	fma.rn.f32 	%f165, %f164, %f159, 0f3C1D9856;
	fma.rn.f32 	%f166, %f165, %f159, 0f3D6357BB;
	fma.rn.f32 	%f167, %f166, %f159, 0f3E75FDEC;
	fma.rn.f32 	%f168, %f167, %f159, 0f3F317218;
	fma.rn.f32 	%f169, %f168, %f159, 0f3F800000;
	mul.f32 	%f170, %f169, %f163;
	mul.f32 	%f171, %f170, %f162;
	selp.f32 	%f343, %f160, %f171, %p19;
	and.pred  	%p20, %p16, %p17;
	@%p20 bra 	$L__BB0_21;
	add.f32 	%f172, %f2, %f2;
	mov.b32 	%r147, %f172;
	and.b32  	%r148, %r147, 2147483647;
	mov.b32 	%f343, %r148;
$L__BB0_21:
	cvt.rn.f32.s32 	%f175, %r235;
	add.f32 	%f8, %f343, %f175;
	ld.global.f32 	%f176, [%rd5];
	sub.f32 	%f9, %f176, %f1;
	abs.f32 	%f10, %f9;
	setp.eq.f32 	%p21, %f9, 0f3F800000;
	mov.f32 	%f344, 0f3F800000;
	@%p21 bra 	$L__BB0_26;
	setp.nan.f32 	%p22, %f10, %f10;
	@%p22 bra 	$L__BB0_25;
	setp.lt.f32 	%p23, %f10, 0f00800000;
	mul.f32 	%f177, %f10, 0f4B800000;
	selp.f32 	%f178, %f177, %f10, %p23;
	mov.b32 	%r149, %f178;
	add.s32 	%r150, %r149, -1060439283;
	and.b32  	%r151, %r150, -8388608;
	sub.s32 	%r152, %r149, %r151;
	mov.b32 	%f179, %r152;
	cvt.rn.f32.s32 	%f180, %r151;
	selp.f32 	%f181, 0fC1C00000, 0f00000000, %p23;
	fma.rn.f32 	%f182, %f180, 0f34000000, %f181;
	add.f32 	%f183, %f179, 0fBF800000;
	add.f32 	%f184, %f179, 0f3F800000;
	rcp.approx.ftz.f32 	%f185, %f184;
	add.f32 	%f186, %f183, %f183;
	mul.f32 	%f187, %f186, %f185;
	mul.f32 	%f188, %f187, %f187;
	neg.f32 	%f189, %f187;
	sub.f32 	%f190, %f183, %f187;
	add.f32 	%f191, %f190, %f190;
	fma.rn.f32 	%f192, %f189, %f183, %f191;
	mul.rn.f32 	%f193, %f185, %f192;
	fma.rn.f32 	%f194, %f188, 0f3A2C32E4, 0f3B52E7DB;
	fma.rn.f32 	%f195, %f194, %f188, 0f3C93BB73;
	fma.rn.f32 	%f196, %f195, %f188, 0f3DF6384F;
	mul.rn.f32 	%f197, %f196, %f188;
	fma.rn.f32 	%f198, %f187, 0f3FB8AA3B, %f182;
	mul.f32 	%f199, %f197, 0f40400000;
	sub.f32 	%f200, %f182, %f198;
	fma.rn.f32 	%f201, %f187, 0f3FB8AA3B, %f200;
	fma.rn.f32 	%f202, %f193, 0f3FB8AA3B, %f201;
	fma.rn.f32 	%f203, %f187, 0f32A55E34, %f202;
	fma.rn.f32 	%f204, %f199, %f193, %f203;
	fma.rn.f32 	%f205, %f197, %f187, %f204;
	add.rn.f32 	%f206, %f198, %f205;
	mov.f32 	%f207, 0f40000000;
	mul.rn.f32 	%f208, %f206, %f207;
	cvt.rni.f32.f32 	%f209, %f208;
	sub.f32 	%f210, %f208, %f209;
	neg.f32 	%f211, %f208;
	fma.rn.f32 	%f212, %f206, 0f40000000, %f211;
	neg.f32 	%f213, %f198;
	add.rn.f32 	%f214, %f206, %f213;
	neg.f32 	%f215, %f214;
	add.rn.f32 	%f216, %f205, %f215;
	fma.rn.f32 	%f217, %f216, 0f40000000, %f212;
	add.f32 	%f218, %f210, %f217;
	setp.gt.f32 	%p24, %f209, 0f00000000;
	selp.b32 	%r153, 0, -2097152000, %p24;
	setp.neu.f32 	%p25, %f9, 0f00000000;
	setp.neu.f32 	%p26, %f10, 0f7F800000;
	setp.lt.f32 	%p27, %f208, 0f00000000;
	selp.f32 	%f219, 0f00000000, 0f7F800000, %p27;
	abs.f32 	%f220, %f208;
	setp.gt.f32 	%p28, %f220, 0f43180000;
	cvt.rzi.s32.f32 	%r154, %f209;
	shl.b32 	%r155, %r154, 23;
	sub.s32 	%r156, %r155, %r153;
	mov.b32 	%f221, %r156;
	add.s32 	%r157, %r153, 2130706432;
	mov.b32 	%f222, %r157;
	fma.rn.f32 	%f223, %f218, 0f391FCB8E, 0f3AAF85ED;
	fma.rn.f32 	%f224, %f223, %f218, 0f3C1D9856;
	fma.rn.f32 	%f225, %f224, %f218, 0f3D6357BB;
	fma.rn.f32 	%f226, %f225, %f218, 0f3E75FDEC;
	fma.rn.f32 	%f227, %f226, %f218, 0f3F317218;
	fma.rn.f32 	%f228, %f227, %f218, 0f3F800000;
	mul.f32 	%f229, %f228, %f222;
	mul.f32 	%f230, %f229, %f221;
	selp.f32 	%f344, %f219, %f230, %p28;
	and.pred  	%p29, %p25, %p26;
	@%p29 bra 	$L__BB0_26;
	add.f32 	%f231, %f9, %f9;
	mov.b32 	%r158, %f231;
	and.b32  	%r159, %r158, 2147483647;
	mov.b32 	%f344, %r159;
	bra.uni 	$L__BB0_26;
$L__BB0_25:
	mov.f32 	%f232, 0f40000000;
	add.rn.f32 	%f344, %f9, %f232;
$L__BB0_26:
	cvt.rzi.s32.f32 	%r160, %f8;
	cvt.rn.f32.s32 	%f233, %r160;
	add.f32 	%f234, %f344, %f233;
	cvt.rzi.s32.f32 	%r235, %f234;
	add.s32 	%r231, %r231, 2;
	add.s32 	%r230, %r230, 2;
	setp.ne.s32 	%p30, %r231, 0;
	@%p30 bra 	$L__BB0_16;
	cvt.rn.f32.s32 	%f345, %r235;
$L__BB0_28:
	and.b32  	%r161, %r97, 1;
	setp.eq.b32 	%p31, %r161, 1;
	not.pred 	%p32, %p31;
	@%p32 bra 	$L__BB0_35;
	add.s32 	%r162, %r234, %r39;
	mul.wide.s32 	%rd19, %r162, 4;
	add.s64 	%rd20, %rd2, %rd19;
	ld.global.f32 	%f236, [%rd20];
	sub.f32 	%f17, %f236, %f1;
	abs.f32 	%f18, %f17;
	setp.eq.f32 	%p33, %f17, 0f3F800000;
	mov.f32 	%f346, 0f3F800000;
	@%p33 bra 	$L__BB0_34;
	setp.nan.f32 	%p34, %f18, %f18;
	@%p34 bra 	$L__BB0_33;
	setp.lt.f32 	%p35, %f18, 0f00800000;
	mul.f32 	%f237, %f18, 0f4B800000;
	selp.f32 	%f238, %f237, %f18, %p35;
	mov.b32 	%r163, %f238;
	add.s32 	%r164, %r163, -1060439283;
	and.b32  	%r165, %r164, -8388608;
	sub.s32 	%r166, %r163, %r165;
	mov.b32 	%f239, %r166;
	cvt.rn.f32.s32 	%f240, %r165;
	selp.f32 	%f241, 0fC1C00000, 0f00000000, %p35;
	fma.rn.f32 	%f242, %f240, 0f34000000, %f241;
	add.f32 	%f243, %f239, 0fBF800000;
	add.f32 	%f244, %f239, 0f3F800000;
	rcp.approx.ftz.f32 	%f245, %f244;
	add.f32 	%f246, %f243, %f243;
	mul.f32 	%f247, %f246, %f245;
	mul.f32 	%f248, %f247, %f247;
	neg.f32 	%f249, %f247;
	sub.f32 	%f250, %f243, %f247;
	add.f32 	%f251, %f250, %f250;
	fma.rn.f32 	%f252, %f249, %f243, %f251;
	mul.rn.f32 	%f253, %f245, %f252;
	fma.rn.f32 	%f254, %f248, 0f3A2C32E4, 0f3B52E7DB;
	fma.rn.f32 	%f255, %f254, %f248, 0f3C93BB73;
	fma.rn.f32 	%f256, %f255, %f248, 0f3DF6384F;
	mul.rn.f32 	%f257, %f256, %f248;
	fma.rn.f32 	%f258, %f247, 0f3FB8AA3B, %f242;
	mul.f32 	%f259, %f257, 0f40400000;
	sub.f32 	%f260, %f242, %f258;
	fma.rn.f32 	%f261, %f247, 0f3FB8AA3B, %f260;
	fma.rn.f32 	%f262, %f253, 0f3FB8AA3B, %f261;
	fma.rn.f32 	%f263, %f247, 0f32A55E34, %f262;
	fma.rn.f32 	%f264, %f259, %f253, %f263;
	fma.rn.f32 	%f265, %f257, %f247, %f264;
	add.rn.f32 	%f266, %f258, %f265;
	mov.f32 	%f267, 0f40000000;
	mul.rn.f32 	%f268, %f266, %f267;
	cvt.rni.f32.f32 	%f269, %f268;
	sub.f32 	%f270, %f268, %f269;
	neg.f32 	%f271, %f268;
	fma.rn.f32 	%f272, %f266, 0f40000000, %f271;
	neg.f32 	%f273, %f258;
	add.rn.f32 	%f274, %f266, %f273;
	neg.f32 	%f275, %f274;
	add.rn.f32 	%f276, %f265, %f275;
	fma.rn.f32 	%f277, %f276, 0f40000000, %f272;
	add.f32 	%f278, %f270, %f277;
	setp.gt.f32 	%p36, %f269, 0f00000000;
	selp.b32 	%r167, 0, -2097152000, %p36;
	setp.neu.f32 	%p37, %f17, 0f00000000;
	setp.neu.f32 	%p38, %f18, 0f7F800000;
	setp.lt.f32 	%p39, %f268, 0f00000000;
	selp.f32 	%f279, 0f00000000, 0f7F800000, %p39;
	abs.f32 	%f280, %f268;
	setp.gt.f32 	%p40, %f280, 0f43180000;
	cvt.rzi.s32.f32 	%r168, %f269;
	shl.b32 	%r169, %r168, 23;
	sub.s32 	%r170, %r169, %r167;
	mov.b32 	%f281, %r170;
	add.s32 	%r171, %r167, 2130706432;
	mov.b32 	%f282, %r171;
	fma.rn.f32 	%f283, %f278, 0f391FCB8E, 0f3AAF85ED;
	fma.rn.f32 	%f284, %f283, %f278, 0f3C1D9856;
	fma.rn.f32 	%f285, %f284, %f278, 0f3D6357BB;
	fma.rn.f32 	%f286, %f285, %f278, 0f3E75FDEC;
	fma.rn.f32 	%f287, %f286, %f278, 0f3F317218;
	fma.rn.f32 	%f288, %f287, %f278, 0f3F800000;
	mul.f32 	%f289, %f288, %f282;
	mul.f32 	%f290, %f289, %f281;
	selp.f32 	%f346, %f279, %f290, %p40;
	and.pred  	%p41, %p37, %p38;
	@%p41 bra 	$L__BB0_34;
	add.f32 	%f291, %f17, %f17;
	mov.b32 	%r172, %f291;
	and.b32  	%r173, %r172, 2147483647;
	mov.b32 	%f346, %r173;
	bra.uni 	$L__BB0_34;
$L__BB0_33:
	mov.f32 	%f292, 0f40000000;
	add.rn.f32 	%f346, %f17, %f292;
$L__BB0_34:
	add.f32 	%f293, %f346, %f345;
	cvt.rzi.s32.f32 	%r235, %f293;
$L__BB0_35:
	cvt.rn.f32.s32 	%f347, %r235;
$L__BB0_36:
	setp.lt.s32 	%p42, %r97, 1;
	bar.sync 	0;
	@%p42 bra 	$L__BB0_92;
	cvt.rn.f32.s32 	%f294, %r97;
	div.rn.f32 	%f295, %f347, %f294;
	cvt.rzi.s32.f32 	%r175, %f295;
	cvt.rn.f32.s32 	%f296, %r175;
	sqrt.rn.f32 	%f297, %f296;
	cvt.rzi.s32.f32 	%r52, %f297;
	mul.lo.s32 	%r53, %r97, %r3;
	cvt.rn.f32.s32 	%f25, %r38;
	cvt.rn.f32.s32 	%f26, %r52;
	add.s32 	%r176, %r97, -1;
	and.b32  	%r54, %r97, 7;
	setp.lt.u32 	%p43, %r176, 7;
	mov.b32 	%r248, 0;
	@%p43 bra 	$L__BB0_64;
	and.b32  	%r248, %r97, 2147483640;
	neg.s32 	%r245, %r248;
	mad.lo.s32 	%r244, %r97, 7, %r3;
	shl.b32 	%r58, %r97, 3;
	mad.lo.s32 	%r243, %r97, 6, %r3;
	mad.lo.s32 	%r242, %r97, 5, %r3;
	shl.b32 	%r178, %r97, 2;
	add.s32 	%r241, %r3, %r178;
	mad.lo.s32 	%r240, %r97, 3, %r3;
	shl.b32 	%r179, %r97, 1;
	add.s32 	%r239, %r3, %r179;
	add.s32 	%r180, %r2, %r97;
	add.s32 	%r236, %r180, %r1;
	mov.b32 	%r246, 0;
	cvt.s64.s32 	%rd27, %r53;
	mov.u32 	%r237, %r53;
	mov.u32 	%r238, %r3;
$L__BB0_39:
	.pragma "nounroll";
	setp.ne.s32 	%p44, %r52, 0;
	@%p44 bra 	$L__BB0_41;
	mul.wide.s32 	%rd25, %r238, 4;
	add.s64 	%rd26, %rd1, %rd25;
	mov.b32 	%r181, 0;
	st.global.u32 	[%rd26], %r181;
	bra.uni 	$L__BB0_42;
$L__BB0_41:
	mul.wide.s32 	%rd21, %r237, 4;
	add.s64 	%rd22, %rd2, %rd21;
	ld.global.f32 	%f298, [%rd22];
	sub.f32 	%f299, %f298, %f25;
	div.rn.f32 	%f300, %f299, %f26;
	mul.wide.s32 	%rd23, %r238, 4;
	add.s64 	%rd24, %rd1, %rd23;
	st.global.f32 	[%rd24], %f300;
$L__BB0_42:
	setp.eq.s32 	%p45, %r52, 0;
	cvt.s64.s32 	%rd28, %r246;
	add.s64 	%rd29, %rd28, %rd27;
	shl.b64 	%rd30, %rd29, 2;
	add.s64 	%rd6, %rd2, %rd30;
	@%p45 bra 	$L__BB0_44;
	ld.global.f32 	%f301, [%rd6+4];
	sub.f32 	%f302, %f301, %f25;
	div.rn.f32 	%f303, %f302, %f26;
	mul.wide.s32 	%rd31, %r236, 4;
	add.s64 	%rd32, %rd1, %rd31;
	st.global.f32 	[%rd32], %f303;
	bra.uni 	$L__BB0_45;
$L__BB0_44:
	mul.wide.s32 	%rd33, %r236, 4;
	add.s64 	%rd34, %rd1, %rd33;
	mov.b32 	%r182, 0;
	st.global.u32 	[%rd34], %r182;
$L__BB0_45:
	@%p45 bra 	$L__BB0_47;
	ld.global.f32 	%f304, [%rd6+8];
	sub.f32 	%f305, %f304, %f25;
	div.rn.f32 	%f306, %f305, %f26;
	mul.wide.s32 	%rd35, %r239, 4;
	add.s64 	%rd36, %rd1, %rd35;
	st.global.f32 	[%rd36], %f306;
	bra.uni 	$L__BB0_48;
$L__BB0_47:
	mul.wide.s32 	%rd37, %r239, 4;
	add.s64 	%rd38, %rd1, %rd37;
	mov.b32 	%r183, 0;
	st.global.u32 	[%rd38], %r183;
$L__BB0_48:
	@%p45 bra 	$L__BB0_50;
	ld.global.f32 	%f307, [%rd6+12];
	sub.f32 	%f308, %f307, %f25;
	div.rn.f32 	%f309, %f308, %f26;
	mul.wide.s32 	%rd39, %r240, 4;
	add.s64 	%rd40, %rd1, %rd39;
	st.global.f32 	[%rd40], %f309;
	bra.uni 	$L__BB0_51;
$L__BB0_50:
	mul.wide.s32 	%rd41, %r240, 4;
	add.s64 	%rd42, %rd1, %rd41;
	mov.b32 	%r184, 0;
	st.global.u32 	[%rd42], %r184;
$L__BB0_51:
	@%p45 bra 	$L__BB0_53;
	ld.global.f32 	%f310, [%rd6+16];
	sub.f32 	%f311, %f310, %f25;
	div.rn.f32 	%f312, %f311, %f26;
	mul.wide.s32 	%rd43, %r241, 4;
	add.s64 	%rd44, %rd1, %rd43;
	st.global.f32 	[%rd44], %f312;
	bra.uni 	$L__BB0_54;
$L__BB0_53:
	mul.wide.s32 	%rd45, %r241, 4;
	add.s64 	%rd46, %rd1, %rd45;
	mov.b32 	%r185, 0;
	st.global.u32 	[%rd46], %r185;
$L__BB0_54:
	@%p45 bra 	$L__BB0_56;
	ld.global.f32 	%f313, [%rd6+20];
	sub.f32 	%f314, %f313, %f25;
	div.rn.f32 	%f315, %f314, %f26;
	mul.wide.s32 	%rd47, %r242, 4;
	add.s64 	%rd48, %rd1, %rd47;
	st.global.f32 	[%rd48], %f315;
	bra.uni 	$L__BB0_57;
$L__BB0_56:
	mul.wide.s32 	%rd49, %r242, 4;
	add.s64 	%rd50, %rd1, %rd49;
	mov.b32 	%r186, 0;
	st.global.u32 	[%rd50], %r186;
$L__BB0_57:
	@%p45 bra 	$L__BB0_59;
	ld.global.f32 	%f316, [%rd6+24];
	sub.f32 	%f317, %f316, %f25;
	div.rn.f32 	%f318, %f317, %f26;
	mul.wide.s32 	%rd51, %r243, 4;
	add.s64 	%rd52, %rd1, %rd51;
	st.global.f32 	[%rd52], %f318;
	bra.uni 	$L__BB0_60;
$L__BB0_59:
	mul.wide.s32 	%rd53, %r243, 4;
	add.s64 	%rd54, %rd1, %rd53;
	mov.b32 	%r187, 0;
	st.global.u32 	[%rd54], %r187;
$L__BB0_60:
	@%p45 bra 	$L__BB0_62;
	ld.global.f32 	%f319, [%rd6+28];
	sub.f32 	%f320, %f319, %f25;
	div.rn.f32 	%f321, %f320, %f26;
	mul.wide.s32 	%rd55, %r244, 4;
	add.s64 	%rd56, %rd1, %rd55;
	st.global.f32 	[%rd56], %f321;
	bra.uni 	$L__BB0_63;
$L__BB0_62:
	mul.wide.s32 	%rd57, %r244, 4;
	add.s64 	%rd58, %rd1, %rd57;
	mov.b32 	%r188, 0;
	st.global.u32 	[%rd58], %r188;
$L__BB0_63:
	add.s32 	%r246, %r246, 8;
	add.s32 	%r245, %r245, 8;
	add.s32 	%r244, %r244, %r58;
	add.s32 	%r243, %r243, %r58;
	add.s32 	%r242, %r242, %r58;
	add.s32 	%r241, %r241, %r58;
	add.s32 	%r240, %r240, %r58;
	add.s32 	%r239, %r239, %r58;
	add.s32 	%r238, %r238, %r58;
	add.s32 	%r237, %r237, 8;
	add.s32 	%r236, %r236, %r58;
	setp.ne.s32 	%p52, %r245, 0;
	@%p52 bra 	$L__BB0_39;
$L__BB0_64:
	setp.eq.s32 	%p53, %r54, 0;
	@%p53 bra 	$L__BB0_92;
	and.b32  	%r88, %r97, 3;
	setp.lt.u32 	%p54, %r54, 4;
	@%p54 bra 	$L__BB0_79;
	setp.eq.s32 	%p55, %r52, 0;
	@%p55 bra 	$L__BB0_68;
	add.s32 	%r189, %r248, %r53;
	mul.wide.s32 	%rd59, %r189, 4;
	add.s64 	%rd60, %rd2, %rd59;
	ld.global.f32 	%f322, [%rd60];
	sub.f32 	%f323, %f322, %f25;
	div.rn.f32 	%f324, %f323, %f26;
	mad.lo.s32 	%r190, %r248, %r97, %r3;
	mul.wide.s32 	%rd61, %r190, 4;
	add.s64 	%rd62, %rd1, %rd61;
	st.global.f32 	[%rd62], %f324;
	bra.uni 	$L__BB0_69;
$L__BB0_68:
	mad.lo.s32 	%r191, %r248, %r97, %r3;
	mul.wide.s32 	%rd63, %r191, 4;
	add.s64 	%rd64, %rd1, %rd63;
	mov.b32 	%r192, 0;
	st.global.u32 	[%rd64], %r192;
$L__BB0_69:
	setp.eq.s32 	%p56, %r52, 0;
	add.s32 	%r89, %r248, 1;
	cvt.s64.s32 	%rd65, %r53;
	cvt.u64.u32 	%rd66, %r248;
	add.s64 	%rd67, %rd66, %rd65;
	shl.b64 	%rd68, %rd67, 2;
	add.s64 	%rd7, %rd2, %rd68;
	@%p56 bra 	$L__BB0_71;
	ld.global.f32 	%f325, [%rd7+4];
	sub.f32 	%f326, %f325, %f25;
	div.rn.f32 	%f327, %f326, %f26;
	mad.lo.s32 	%r193, %r89, %r97, %r3;
	mul.wide.s32 	%rd69, %r193, 4;
	add.s64 	%rd70, %rd1, %rd69;
	st.global.f32 	[%rd70], %f327;
	bra.uni 	$L__BB0_72;
$L__BB0_71:
	mad.lo.s32 	%r194, %r89, %r97, %r3;
	mul.wide.s32 	%rd71, %r194, 4;
	add.s64 	%rd72, %rd1, %rd71;
	mov.b32 	%r195, 0;
	st.global.u32 	[%rd72], %r195;
$L__BB0_72:
	setp.eq.s32 	%p57, %r52, 0;
	add.s32 	%r90, %r248, 2;
	@%p57 bra 	$L__BB0_74;
	ld.global.f32 	%f328, [%rd7+8];
	sub.f32 	%f329, %f328, %f25;
	div.rn.f32 	%f330, %f329, %f26;
	mad.lo.s32 	%r196, %r90, %r97, %r3;
	mul.wide.s32 	%rd73, %r196, 4;
	add.s64 	%rd74, %rd1, %rd73;
	st.global.f32 	[%rd74], %f330;
	bra.uni 	$L__BB0_75;
$L__BB0_74:
	mad.lo.s32 	%r197, %r90, %r97, %r3;
	mul.wide.s32 	%rd75, %r197, 4;
	add.s64 	%rd76, %rd1, %rd75;
	mov.b32 	%r198, 0;
	st.global.u32 	[%rd76], %r198;
$L__BB0_75:
	setp.eq.s32 	%p58, %r52, 0;
	add.s32 	%r91, %r248, 3;
	@%p58 bra 	$L__BB0_77;
	ld.global.f32 	%f331, [%rd7+12];
	sub.f32 	%f332, %f331, %f25;
	div.rn.f32 	%f333, %f332, %f26;
	mad.lo.s32 	%r199, %r91, %r97, %r3;
	mul.wide.s32 	%rd77, %r199, 4;
	add.s64 	%rd78, %rd1, %rd77;
	st.global.f32 	[%rd78], %f333;
	bra.uni 	$L__BB0_78;
$L__BB0_77:
	mad.lo.s32 	%r200, %r91, %r97, %r3;
	mul.wide.s32 	%rd79, %r200, 4;
	add.s64 	%rd80, %rd1, %rd79;
	mov.b32 	%r201, 0;
	st.global.u32 	[%rd80], %r201;
$L__BB0_78:
	add.s32 	%r248, %r248, 4;
$L__BB0_79:
	setp.eq.s32 	%p59, %r88, 0;
	@%p59 bra 	$L__BB0_92;
	setp.eq.s32 	%p60, %r88, 1;
	@%p60 bra 	$L__BB0_88;
	setp.eq.s32 	%p61, %r52, 0;
	@%p61 bra 	$L__BB0_83;
	add.s32 	%r202, %r248, %r53;
	mul.wide.s32 	%rd81, %r202, 4;
	add.s64 	%rd82, %rd2, %rd81;
	ld.global.f32 	%f334, [%rd82];
	sub.f32 	%f335, %f334, %f25;
	div.rn.f32 	%f336, %f335, %f26;
	mad.lo.s32 	%r203, %r248, %r97, %r3;
	mul.wide.s32 	%rd83, %r203, 4;
	add.s64 	%rd84, %rd1, %rd83;
	st.global.f32 	[%rd84], %f336;
	bra.uni 	$L__BB0_84;
$L__BB0_83:
	mad.lo.s32 	%r204, %r248, %r97, %r3;
	mul.wide.s32 	%rd85, %r204, 4;
	add.s64 	%rd86, %rd1, %rd85;
	mov.b32 	%r205, 0;
	st.global.u32 	[%rd86], %r205;
$L__BB0_84:
	setp.eq.s32 	%p62, %r52, 0;
	add.s32 	%r94, %r248, 1;
	@%p62 bra 	$L__BB0_86;
	cvt.s64.s32 	%rd87, %r53;
	cvt.s64.s32 	%rd88, %r248;
	add.s64 	%rd89, %rd88, %rd87;
	shl.b64 	%rd90, %rd89, 2;
	add.s64 	%rd91, %rd2, %rd90;
	ld.global.f32 	%f337, [%rd91+4];
	sub.f32 	%f338, %f337, %f25;
	div.rn.f32 	%f339, %f338, %f26;
	mad.lo.s32 	%r206, %r94, %r97, %r3;
	mul.wide.s32 	%rd92, %r206, 4;
	add.s64 	%rd93, %rd1, %rd92;
	st.global.f32 	[%rd93], %f339;
	bra.uni 	$L__BB0_87;
$L__BB0_86:
	mad.lo.s32 	%r207, %r94, %r97, %r3;
	mul.wide.s32 	%rd94, %r207, 4;
	add.s64 	%rd95, %rd1, %rd94;
	mov.b32 	%r208, 0;
	st.global.u32 	[%rd95], %r208;
$L__BB0_87:
	add.s32 	%r248, %r248, 2;
$L__BB0_88:
	and.b32  	%r209, %r97, 1;
	setp.eq.b32 	%p63, %r209, 1;
	not.pred 	%p64, %p63;
	@%p64 bra 	$L__BB0_92;
	setp.eq.s32 	%p65, %r52, 0;
	@%p65 bra 	$L__BB0_91;
	add.s32 	%r210, %r248, %r53;
	mul.wide.s32 	%rd96, %r210, 4;
	add.s64 	%rd97, %rd2, %rd96;
	ld.global.f32 	%f340, [%rd97];
	sub.f32 	%f341, %f340, %f25;
	div.rn.f32 	%f342, %f341, %f26;
	mad.lo.s32 	%r211, %r248, %r97, %r3;
	mul.wide.s32 	%rd98, %r211, 4;
	add.s64 	%rd99, %rd1, %rd98;
	st.global.f32 	[%rd99], %f342;
	bra.uni 	$L__BB0_92;
$L__BB0_91:
	mad.lo.s32 	%r212, %r248, %r97, %r3;
	mul.wide.s32 	%rd100, %r212, 4;
	add.s64 	%rd101, %rd1, %rd100;
	mov.b32 	%r213, 0;
	st.global.u32 	[%rd101], %r213;
$L__BB0_92:
	ret;

}


// ===== COMPILED SASS (sm_100) =====

	.target	sm_100

	.elftype	@"ET_EXEC"


//--------------------- .note.nv.tkinfo           --------------------------
	.section	.note.nv.tkinfo,"",@"SHT_NOTE"
	.sectionflags	@"SHF_NOTE_NV_TKINFO"
	.tkinfo
        /*0018*/ 	.word	0x00000002
        /*0030*/ 	.string	""
        /*0030*/ 	.string	"ptxas"
        /*0030*/ 	.string	"Cuda compilation tools, release 13.0, V13.0.88"
        /*0030*/ 	.string	"Build cuda_13.0.r13.0/compiler.36424714_0"
        /*0030*/ 	.string	"-arch sm_100 -m 64 "



//--------------------- .note.nv.cuinfo           --------------------------
	.section	.note.nv.cuinfo,"",@"SHT_NOTE"
	.sectionflags	@"SHF_NOTE_NV_CUINFO"
        /*0018*/ 	.short	0x0002
        /*001a*/ 	.short	0x0064
        /*001c*/ 	.short	0x0082
	.zero		2


//--------------------- .nv.info                  --------------------------
	.section	.nv.info,"",@"SHT_CUDA_INFO"
	.align	4


	//----- nvinfo : EIATTR_REGCOUNT
	.align		4
        /*0000*/ 	.byte	0x04, 0x2f
        /*0002*/ 	.short	(.L_1 - .L_0)
	.align		4
.L_0:
        /*0004*/ 	.word	index@(_Z10matrixNormPfS_i)
        /*0008*/ 	.word	0x00000020


	//----- nvinfo : EIATTR_FRAME_SIZE
	.align		4
.L_1:
        /*000c*/ 	.byte	0x04, 0x11
        /*000e*/ 	.short	(.L_3 - .L_2)
	.align		4
.L_2:
        /*0010*/ 	.word	index@($__internal_1_$__cuda_sm3x_div_rn_noftz_f32_slowpath)
        /*0014*/ 	.word	0x00000000


	//----- nvinfo : EIATTR_FRAME_SIZE
	.align		4
.L_3:
        /*0018*/ 	.byte	0x04, 0x11
        /*001a*/ 	.short	(.L_5 - .L_4)
	.align		4
.L_4:
        /*001c*/ 	.word	index@($__internal_0_$__cuda_sm20_sqrt_rn_f32_slowpath)
        /*0020*/ 	.word	0x00000000


	//----- nvinfo : EIATTR_FRAME_SIZE
	.align		4
.L_5:
        /*0024*/ 	.byte	0x04, 0x11
        /*0026*/ 	.short	(.L_7 - .L_6)
	.align		4
.L_6:
        /*0028*/ 	.word	index@(_Z10matrixNormPfS_i)
        /*002c*/ 	.word	0x00000000


	//----- nvinfo : EIATTR_MIN_STACK_SIZE
	.align		4
.L_7:
        /*0030*/ 	.byte	0x04, 0x12
        /*0032*/ 	.short	(.L_9 - .L_8)
	.align		4
.L_8:
        /*0034*/ 	.word	index@(_Z10matrixNormPfS_i)
        /*0038*/ 	.word	0x00000000
.L_9:


//--------------------- .nv.compat                --------------------------
	.section	.nv.compat,"",@"SHT_CUDA_COMPAT_INFO"
	.align	4
        /*0000*/ 	.byte	0x02, 0x09, 0x00, 0x00, 0x02, 0x02, 0x01, 0x00, 0x02, 0x05, 0x05, 0x00, 0x03, 0x07, 0x01, 0x01
        /*0010*/ 	.byte	0x02, 0x03, 0x00, 0x00, 0x02, 0x06, 0x01, 0x00, 0x04, 0x0b, 0x08, 0x00, 0x01, 0x00, 0x00, 0x00
        /*0020*/ 	.byte	0x00, 0x00, 0x00, 0x00


//--------------------- .nv.info._Z10matrixNormPfS_i --------------------------
	.section	.nv.info._Z10matrixNormPfS_i,"",@"SHT_CUDA_INFO"
	.sectionflags	@""
	.align	4


	//----- nvinfo : EIATTR_CUDA_API_VERSION
	.align		4
        /*0000*/ 	.byte	0x04, 0x37
        /*0002*/ 	.short	(.L_11 - .L_10)
.L_10:
        /*0004*/ 	.word	0x00000082


	//----- nvinfo : EIATTR_KPARAM_INFO
	.align		4
.L_11:
        /*0008*/ 	.byte	0x04, 0x17
        /*000a*/ 	.short	(.L_13 - .L_12)
.L_12:
        /*000c*/ 	.word	0x00000000
        /*0010*/ 	.short	0x0002
        /*0012*/ 	.short	0x0010
        /*0014*/ 	.byte	0x00, 0xf0, 0x11, 0x00


	//----- nvinfo : EIATTR_KPARAM_INFO
	.align		4
.L_13:
        /*0018*/ 	.byte	0x04, 0x17
        /*001a*/ 	.short	(.L_15 - .L_14)
.L_14:
        /*001c*/ 	.word	0x00000000
        /*0020*/ 	.short	0x0001
        /*0022*/ 	.short	0x0008
        /*0024*/ 	.byte	0x00, 0xf5, 0x21, 0x00


	//----- nvinfo : EIATTR_KPARAM_INFO
	.align		4
.L_15:
        /*0028*/ 	.byte	0x04, 0x17
        /*002a*/ 	.short	(.L_17 - .L_16)
.L_16:
        /*002c*/ 	.word	0x00000000
        /*0030*/ 	.short	0x0000
        /*0032*/ 	.short	0x0000
        /*0034*/ 	.byte	0x00, 0xf5, 0x21, 0x00


	//----- nvinfo : EIATTR_SPARSE_MMA_MASK
	.align		4
.L_17:
        /*0038*/ 	.byte	0x03, 0x50
        /*003a*/ 	.short	0x0000


	//----- nvinfo : EIATTR_MAXREG_COUNT
	.align		4
        /*003c*/ 	.byte	0x03, 0x1b
        /*003e*/ 	.short	0x00ff


	//----- nvinfo : EIATTR_NUM_BARRIERS
	.align		4
        /*0040*/ 	.byte	0x02, 0x4c
        /*0042*/ 	.byte	0x01
	.zero		1


	//----- nvinfo : EIATTR_MERCURY_ISA_VERSION
	.align		4
        /*0044*/ 	.byte	0x03, 0x5f
        /*0046*/ 	.short	0x0101


	//----- nvinfo : EIATTR_VRC_CTA_INIT_COUNT
	.align		4
        /*0048*/ 	.byte	0x02, 0x4a
	.zero		1
	.zero		1


	//----- nvinfo : EIATTR_EXIT_INSTR_OFFSETS
	.align		4
        /*004c*/ 	.byte	0x04, 0x1c
        /*004e*/ 	.short	(.L_19 - .L_18)


	//   ....[0]....
.L_18:
        /*0050*/ 	.word	0x00001cf0


	//   ....[1]....
        /*0054*/ 	.word	0x00002e70


	//   ....[2]....
        /*0058*/ 	.word	0x00003750


	//   ....[3]....
        /*005c*/ 	.word	0x00003c40


	//   ....[4]....
        /*0060*/ 	.word	0x00003de0


	//   ....[5]....
        /*0064*/ 	.word	0x00003e30


	//----- nvinfo : EIATTR_CRS_STACK_SIZE
	.align		4
.L_19:
        /*0068*/ 	.byte	0x04, 0x1e
        /*006a*/ 	.short	(.L_21 - .L_20)
.L_20:
        /*006c*/ 	.word	0x00000000


	//----- nvinfo : EIATTR_CBANK_PARAM_SIZE
	.align		4
.L_21:
        /*0070*/ 	.byte	0x03, 0x19
        /*0072*/ 	.short	0x0014


	//----- nvinfo : EIATTR_PARAM_CBANK
	.align		4
        /*0074*/ 	.byte	0x04, 0x0a
        /*0076*/ 	.short	(.L_23 - .L_22)
	.align		4
.L_22:
        /*0078*/ 	.word	index@(.nv.constant0._Z10matrixNormPfS_i)
        /*007c*/ 	.short	0x0380
        /*007e*/ 	.short	0x0014


	//----- nvinfo : EIATTR_SW_WAR
	.align		4
.L_23:
        /*0080*/ 	.byte	0x04, 0x36
        /*0082*/ 	.short	(.L_25 - .L_24)
.L_24:
        /*0084*/ 	.word	0x00000008
.L_25:


//--------------------- .nv.callgraph             --------------------------
	.section	.nv.callgraph,"",@"SHT_CUDA_CALLGRAPH"
	.align	4
	.sectionentsize	8
	.align		4
        /*0000*/ 	.word	0x00000000
	.align		4
        /*0004*/ 	.word	0xffffffff
	.align		4
        /*0008*/ 	.word	0x00000000
	.align		4
        /*000c*/ 	.word	0xfffffffe
	.align		4
        /*0010*/ 	.word	0x00000000
	.align		4
        /*0014*/ 	.word	0xfffffffd
	.align		4
        /*0018*/ 	.word	0x00000000
	.align		4
        /*001c*/ 	.word	0xfffffffc


//--------------------- .text._Z10matrixNormPfS_i --------------------------
	.section	.text._Z10matrixNormPfS_i,"ax",@progbits
	.align	128
        .global         _Z10matrixNormPfS_i
        .type           _Z10matrixNormPfS_i,@function
        .size           _Z10matrixNormPfS_i,(.L_x_113 - _Z10matrixNormPfS_i)
        .other          _Z10matrixNormPfS_i,@"STO_CUDA_ENTRY STV_DEFAULT"
_Z10matrixNormPfS_i:
.text._Z10matrixNormPfS_i:
[----:B------:R-:W-:Y:S01]  /*0000*/  LDC R1, c[0x0][0x37c] ;  /* 0x0000df00ff017b82 */ /* 0x000fe20000000800 */
[----:B------:R-:W0:Y:S01]  /*0010*/  LDCU UR6, c[0x0][0x390] ;  /* 0x00007200ff0677ac */ /* 0x000e220008000800 */
[----:B------:R-:W1:Y:S06]  /*0020*/  S2R R10, SR_TID.X ;  /* 0x00000000000a7919 */ /* 0x000e6c0000002100 */
[----:B------:R-:W2:Y:S01]  /*0030*/  S2UR UR5, SR_CTAID.X ;  /* 0x00000000000579c3 */ /* 0x000ea20000002500 */
[----:B------:R-:W-:Y:S01]  /*0040*/  HFMA2 R6, -RZ, RZ, 0, 0 ;  /* 0x00000000ff067431 */ /* 0x000fe200000001ff */
[----:B------:R-:W2:Y:S01]  /*0050*/  LDCU UR4, c[0x0][0x360] ;  /* 0x00006c00ff0477ac */ /* 0x000ea20008000800 */
[----:B------:R-:W3:Y:S01]  /*0060*/  LDCU.64 UR8, c[0x0][0x358] ;  /* 0x00006b00ff0877ac */ /* 0x000ee20008000a00 */
[----:B0-----:R-:W-:-:S04]  /*0070*/  MOV R5, UR6 ;  /* 0x0000000600057c02 */ /* 0x001fc80008000f00 */
[----:B------:R-:W-:Y:S01]  /*0080*/  ISETP.GE.AND P0, PT, R5, 0x1, PT ;  /* 0x000000010500780c */ /* 0x000fe20003f06270 */
[----:B--2---:R-:W-:-:S06]  /*0090*/  UIMAD UR5, UR5, UR4, URZ ;  /* 0x00000004050572a4 */ /* 0x004fcc000f8e02ff */
[----:B-1----:R-:W-:-:S06]  /*00a0*/  IADD3 R4, PT, PT, R10, UR5, RZ ;  /* 0x000000050a047c10 */ /* 0x002fcc000fffe0ff */
[----:B---3--:R-:W-:Y:S05]  /*00b0*/  @!P0 BRA `(.L_x_0) ;  /* 0x0000000800948947 */ /* 0x008fea0003800000 */
[C---:B------:R-:W-:Y:S01]  /*00c0*/  IADD3 R0, PT, PT, R5.reuse, -0x1, RZ ;  /* 0xffffffff05007810 */ /* 0x040fe20007ffe0ff */
[----:B------:R-:W-:Y:S01]  /*00d0*/  IMAD R7, R4, R5, RZ ;  /* 0x0000000504077224 */ /* 0x000fe200078e02ff */
[----:B------:R-:W-:Y:S02]  /*00e0*/  LOP3.LUT R24, R5, 0xf, RZ, 0xc0, !PT ;  /* 0x0000000f05187812 */ /* 0x000fe400078ec0ff */
[----:B------:R-:W-:Y:S02]  /*00f0*/  ISETP.GE.U32.AND P1, PT, R0, 0xf, PT ;  /* 0x0000000f0000780c */ /* 0x000fe40003f26070 */
[----:B------:R-:W-:Y:S02]  /*0100*/  ISETP.NE.AND P2, PT, R24, RZ, PT ;  /* 0x000000ff1800720c */ /* 0x000fe40003f45270 */
[----:B------:R-:W-:Y:S02]  /*0110*/  MOV R0, RZ ;  /* 0x000000ff00007202 */ /* 0x000fe40000000f00 */
[----:B------:R-:W-:-:S07]  /*0120*/  MOV R6, RZ ;  /* 0x000000ff00067202 */ /* 0x000fce0000000f00 */
[----:B------:R-:W-:Y:S05]  /*0130*/  @!P1 BRA `(.L_x_1) ;  /* 0x0000000400389947 */ /* 0x000fea0003800000 */
[----:B------:R-:W0:Y:S01]  /*0140*/  LDCU.64 UR6, c[0x0][0x380] ;  /* 0x00007000ff0677ac */ /* 0x000e220008000a00 */
[----:B------:R-:W-:Y:S02]  /*0150*/  LOP3.LUT R0, R5, 0x7ffffff0, RZ, 0xc0, !PT ;  /* 0x7ffffff005007812 */ /* 0x000fe400078ec0ff */
[----:B------:R-:W-:Y:S02]  /*0160*/  MOV R6, RZ ;  /* 0x000000ff00067202 */ /* 0x000fe40000000f00 */
[----:B------:R-:W-:Y:S01]  /*0170*/  MOV R8, R7 ;  /* 0x0000000700087202 */ /* 0x000fe20000000f00 */
[----:B------:R-:W-:Y:S01]  /*0180*/  IMAD.MOV R9, RZ, RZ, -R0 ;  /* 0x000000ffff097224 */ /* 0x000fe200078e0a00 */
[----:B0-----:R-:W-:-:S04]  /*0190*/  UIADD3 UR4, UP0, UPT, UR6, 0x20, URZ ;  /* 0x0000002006047890 */ /* 0x001fc8000ff1e0ff */
[----:B------:R-:W-:-:S12]  /*01a0*/  UIADD3.X UR6, UPT, UPT, URZ, UR7, URZ, UP0, !UPT ;  /* 0x00000007ff067290 */ /* 0x000fd800087fe4ff */
.L_x_2:
[----:B0-----:R-:W-:Y:S02]  /*01b0*/  MOV R2, UR4 ;  /* 0x0000000400027c02 */ /* 0x001fe40008000f00 */
[----:B------:R-:W-:-:S03]  /*01c0*/  MOV R3, UR6 ;  /* 0x0000000600037c02 */ /* 0x000fc60008000f00 */
[----:B------:R-:W-:-:S05]  /*01d0*/  IMAD.WIDE R2, R8, 0x4, R2 ;  /* 0x0000000408027825 */ /* 0x000fca00078e0202 */
[----:B------:R-:W2:Y:S04]  /*01e0*/  LDG.E R22, desc[UR8][R2.64+-0x20] ;  /* 0xffffe00802167981 */ /* 0x000ea8000c1e1900 */
[----:B------:R-:W3:Y:S04]  /*01f0*/  LDG.E R25, desc[UR8][R2.64+-0x1c] ;  /* 0xffffe40802197981 */ /* 0x000ee8000c1e1900 */
[----:B------:R-:W4:Y:S04]  /*0200*/  LDG.E R21, desc[UR8][R2.64+-0x18] ;  /* 0xffffe80802157981 */ /* 0x000f28000c1e1900 */
[----:B------:R-:W5:Y:S04]  /*0210*/  LDG.E R11, desc[UR8][R2.64+-0x14] ;  /* 0xffffec08020b7981 */ /* 0x000f68000c1e1900 */
[----:B------:R-:W5:Y:S04]  /*0220*/  LDG.E R12, desc[UR8][R2.64+-0x10] ;  /* 0xfffff008020c7981 */ /* 0x000f68000c1e1900 */
[----:B------:R-:W5:Y:S04]  /*0230*/  LDG.E R13, desc[UR8][R2.64+-0xc] ;  /* 0xfffff408020d7981 */ /* 0x000f68000c1e1900 */
[----:B------:R-:W5:Y:S04]  /*0240*/  LDG.E R14, desc[UR8][R2.64+-0x8] ;  /* 0xfffff808020e7981 */ /* 0x000f68000c1e1900 */
[----:B------:R-:W5:Y:S04]  /*0250*/  LDG.E R15, desc[UR8][R2.64+-0x4] ;  /* 0xfffffc08020f7981 */ /* 0x000f68000c1e1900 */
[----:B------:R-:W5:Y:S04]  /*0260*/  LDG.E R16, desc[UR8][R2.64] ;  /* 0x0000000802107981 */ /* 0x000f68000c1e1900 */
[----:B------:R-:W5:Y:S04]  /*0270*/  LDG.E R17, desc[UR8][R2.64+0x4] ;  /* 0x0000040802117981 */ /* 0x000f68000c1e1900 */
[----:B------:R-:W5:Y:S04]  /*0280*/  LDG.E R18, desc[UR8][R2.64+0x8] ;  /* 0x0000080802127981 */ /* 0x000f68000c1e1900 */
[----:B------:R-:W5:Y:S01]  /*0290*/  LDG.E R19, desc[UR8][R2.64+0xc] ;  /* 0x00000c0802137981 */ /* 0x000f62000c1e1900 */
[----:B-1----:R-:W-:-:S03]  /*02a0*/  I2FP.F32.S32 R23, R6 ;  /* 0x0000000600177245 */ /* 0x002fc60000201400 */
[----:B------:R-:W5:Y:S04]  /*02b0*/  LDG.E R20, desc[UR8][R2.64+0x10] ;  /* 0x0000100802147981 */ /* 0x000f68000c1e1900 */
[----:B------:R-:W5:Y:S01]  /*02c0*/  LDG.E R6, desc[UR8][R2.64+0x14] ;  /* 0x0000140802067981 */ /* 0x000f62000c1e1900 */
[----:B--2---:R-:W-:-:S06]  /*02d0*/  FADD R23, R22, R23 ;  /* 0x0000001716177221 */ /* 0x004fcc0000000000 */
[----:B------:R-:W0:Y:S02]  /*02e0*/  F2I.TRUNC.NTZ R23, R23 ;  /* 0x0000001700177305 */ /* 0x000e24000020f100 */
[----:B0-----:R-:W-:-:S05]  /*02f0*/  I2FP.F32.S32 R22, R23 ;  /* 0x0000001700167245 */ /* 0x001fca0000201400 */
[----:B---3--:R-:W-:Y:S02]  /*0300*/  FADD R25, R25, R22 ;  /* 0x0000001619197221 */ /* 0x008fe40000000000 */
[----:B------:R-:W2:Y:S04]  /*0310*/  LDG.E R22, desc[UR8][R2.64+0x18] ;  /* 0x0000180802167981 */ /* 0x000ea8000c1e1900 */
[----:B------:R-:W0:Y:S02]  /*0320*/  F2I.TRUNC.NTZ R25, R25 ;  /* 0x0000001900197305 */ /* 0x000e24000020f100 */
[----:B0-----:R-:W-:-:S05]  /*0330*/  I2FP.F32.S32 R26, R25 ;  /* 0x00000019001a7245 */ /* 0x001fca0000201400 */
[----:B----4-:R-:W-:Y:S02]  /*0340*/  FADD R26, R21, R26 ;  /* 0x0000001a151a7221 */ /* 0x010fe40000000000 */
[----:B------:R0:W3:Y:S04]  /*0350*/  LDG.E R21, desc[UR8][R2.64+0x1c] ;  /* 0x00001c0802157981 */ /* 0x0000e8000c1e1900 */
[----:B------:R-:W1:Y:S02]  /*0360*/  F2I.TRUNC.NTZ R26, R26 ;  /* 0x0000001a001a7305 */ /* 0x000e64000020f100 */
[----:B-1----:R-:W-:-:S05]  /*0370*/  I2FP.F32.S32 R28, R26 ;  /* 0x0000001a001c7245 */ /* 0x002fca0000201400 */
[----:B-----5:R-:W-:-:S06]  /*0380*/  FADD R11, R11, R28 ;  /* 0x0000001c0b0b7221 */ /* 0x020fcc0000000000 */
[----:B------:R-:W1:Y:S02]  /*0390*/  F2I.TRUNC.NTZ R11, R11 ;  /* 0x0000000b000b7305 */ /* 0x000e64000020f100 */
[----:B-1----:R-:W-:-:S05]  /*03a0*/  I2FP.F32.S32 R23, R11 ;  /* 0x0000000b00177245 */ /* 0x002fca0000201400 */
[----:B------:R-:W-:-:S06]  /*03b0*/  FADD R12, R12, R23 ;  /* 0x000000170c0c7221 */ /* 0x000fcc0000000000 */
[----:B------:R-:W1:Y:S02]  /*03c0*/  F2I.TRUNC.NTZ R12, R12 ;  /* 0x0000000c000c7305 */ /* 0x000e64000020f100 */
[----:B-1----:R-:W-:-:S05]  /*03d0*/  I2FP.F32.S32 R28, R12 ;  /* 0x0000000c001c7245 */ /* 0x002fca0000201400 */
[----:B------:R-:W-:-:S06]  /*03e0*/  FADD R13, R13, R28 ;  /* 0x0000001c0d0d7221 */ /* 0x000fcc0000000000 */
[----:B------:R-:W1:Y:S02]  /*03f0*/  F2I.TRUNC.NTZ R13, R13 ;  /* 0x0000000d000d7305 */ /* 0x000e64000020f100 */
[----:B-1----:R-:W-:-:S05]  /*0400*/  I2FP.F32.S32 R23, R13 ;  /* 0x0000000d00177245 */ /* 0x002fca0000201400 */
[----:B------:R-:W-:-:S06]  /*0410*/  FADD R14, R14, R23 ;  /* 0x000000170e0e7221 */ /* 0x000fcc0000000000 */
[----:B------:R-:W0:Y:S02]  /*0420*/  F2I.TRUNC.NTZ R14, R14 ;  /* 0x0000000e000e7305 */ /* 0x000e24000020f100 */
[----:B0-----:R-:W-:-:S05]  /*0430*/  I2FP.F32.S32 R2, R14 ;  /* 0x0000000e00027245 */ /* 0x001fca0000201400 */
        /* <DEDUP_REMOVED lines=21> */
[----:B--2---:R-:W-:-:S06]  /*0590*/  FADD R15, R22, R15 ;  /* 0x0000000f160f7221 */ /* 0x004fcc0000000000 */
[----:B------:R-:W0:Y:S01]  /*05a0*/  F2I.TRUNC.NTZ R15, R15 ;  /* 0x0000000f000f7305 */ /* 0x000e22000020f100 */
[----:B------:R-:W-:-:S04]  /*05b0*/  IADD3 R9, PT, PT, R9, 0x10, RZ ;  /* 0x0000001009097810 */ /* 0x000fc80007ffe0ff */
[----:B------:R-:W-:Y:S02]  /*05c0*/  ISETP.NE.AND P1, PT, R9, RZ, PT ;  /* 0x000000ff0900720c */ /* 0x000fe40003f25270 */
[----:B0-----:R-:W-:-:S05]  /*05d0*/  I2FP.F32.S32 R2, R15 ;  /* 0x0000000f00027245 */ /* 0x001fca0000201400 */
[----:B---3--:R-:W-:-:S04]  /*05e0*/  FADD R2, R21, R2 ;  /* 0x0000000215027221 */ /* 0x008fc80000000000 */
[----:B------:R0:W1:Y:S01]  /*05f0*/  F2I.TRUNC.NTZ R6, R2 ;  /* 0x0000000200067305 */ /* 0x000062000020f100 */
[----:B------:R-:W-:Y:S01]  /*0600*/  IADD3 R8, PT, PT, R8, 0x10, RZ ;  /* 0x0000001008087810 */ /* 0x000fe20007ffe0ff */
[----:B------:R-:W-:Y:S06]  /*0610*/  @P1 BRA `(.L_x_2) ;  /* 0xfffffff800e41947 */ /* 0x000fec000383ffff */
.L_x_1:
[----:B------:R-:W-:Y:S05]  /*0620*/  @!P2 BRA `(.L_x_0) ;  /* 0x000000040038a947 */ /* 0x000fea0003800000 */
[----:B------:R-:W-:Y:S02]  /*0630*/  ISETP.GE.U32.AND P1, PT, R24, 0x8, PT ;  /* 0x000000081800780c */ /* 0x000fe40003f26070 */
[----:B------:R-:W-:-:S04]  /*0640*/  LOP3.LUT R16, R5, 0x7, RZ, 0xc0, !PT ;  /* 0x0000000705107812 */ /* 0x000fc800078ec0ff */
[----:B------:R-:W-:-:S07]  /*0650*/  ISETP.NE.AND P2, PT, R16, RZ, PT ;  /* 0x000000ff1000720c */ /* 0x000fce0003f45270 */
[----:B------:R-:W-:Y:S06]  /*0660*/  @!P1 BRA `(.L_x_3) ;  /* 0x0000000000909947 */ /* 0x000fec0003800000 */
[----:B0-----:R-:W0:Y:S01]  /*0670*/  LDC.64 R2, c[0x0][0x380] ;  /* 0x0000e000ff027b82 */ /* 0x001e220000000a00 */
[----:B------:R-:W-:-:S05]  /*0680*/  IADD3 R9, PT, PT, R7, R0, RZ ;  /* 0x0000000007097210 */ /* 0x000fca0007ffe0ff */
[----:B0-----:R-:W-:-:S05]  /*0690*/  IMAD.WIDE R2, R9, 0x4, R2 ;  /* 0x0000000409027825 */ /* 0x001fca00078e0202 */
[----:B------:R-:W2:Y:S04]  /*06a0*/  LDG.E R13, desc[UR8][R2.64] ;  /* 0x00000008020d7981 */ /* 0x000ea8000c1e1900 */
[----:B------:R-:W3:Y:S04]  /*06b0*/  LDG.E R14, desc[UR8][R2.64+0x4] ;  /* 0x00000408020e7981 */ /* 0x000ee8000c1e1900 */
[----:B------:R-:W4:Y:S04]  /*06c0*/  LDG.E R15, desc[UR8][R2.64+0x8] ;  /* 0x00000808020f7981 */ /* 0x000f28000c1e1900 */
[----:B------:R-:W5:Y:S04]  /*06d0*/  LDG.E R17, desc[UR8][R2.64+0xc] ;  /* 0x00000c0802117981 */ /* 0x000f68000c1e1900 */
[----:B------:R-:W5:Y:S04]  /*06e0*/  LDG.E R11, desc[UR8][R2.64+0x10] ;  /* 0x00001008020b7981 */ /* 0x000f68000c1e1900 */
[----:B------:R-:W5:Y:S04]  /*06f0*/  LDG.E R9, desc[UR8][R2.64+0x14] ;  /* 0x0000140802097981 */ /* 0x000f68000c1e1900 */
[----:B------:R-:W5:Y:S04]  /*0700*/  LDG.E R8, desc[UR8][R2.64+0x18] ;  /* 0x0000180802087981 */ /* 0x000f68000c1e1900 */
[----:B------:R0:W5:Y:S01]  /*0710*/  LDG.E R12, desc[UR8][R2.64+0x1c] ;  /* 0x00001c08020c7981 */ /* 0x000162000c1e1900 */
[----:B-1----:R-:W-:-:S02]  /*0720*/  I2FP.F32.S32 R6, R6 ;  /* 0x0000000600067245 */ /* 0x002fc40000201400 */
[----:B------:R-:W-:-:S03]  /*0730*/  IADD3 R0, PT, PT, R0, 0x8, RZ ;  /* 0x0000000800007810 */ /* 0x000fc60007ffe0ff */
[----:B--2---:R-:W-:-:S06]  /*0740*/  FADD R6, R13, R6 ;  /* 0x000000060d067221 */ /* 0x004fcc0000000000 */
[----:B------:R-:W1:Y:S02]  /*0750*/  F2I.TRUNC.NTZ R6, R6 ;  /* 0x0000000600067305 */ /* 0x000e64000020f100 */
[----:B-1----:R-:W-:-:S05]  /*0760*/  I2FP.F32.S32 R13, R6 ;  /* 0x00000006000d7245 */ /* 0x002fca0000201400 */
[----:B---3--:R-:W-:-:S06]  /*0770*/  FADD R13, R14, R13 ;  /* 0x0000000d0e0d7221 */ /* 0x008fcc0000000000 */
[----:B------:R-:W1:Y:S02]  /*0780*/  F2I.TRUNC.NTZ R13, R13 ;  /* 0x0000000d000d7305 */ /* 0x000e64000020f100 */
[----:B-1----:R-:W-:-:S05]  /*0790*/  I2FP.F32.S32 R14, R13 ;  /* 0x0000000d000e7245 */ /* 0x002fca0000201400 */
[----:B----4-:R-:W-:-:S06]  /*07a0*/  FADD R14, R15, R14 ;  /* 0x0000000e0f0e7221 */ /* 0x010fcc0000000000 */
[----:B------:R-:W1:Y:S02]  /*07b0*/  F2I.TRUNC.NTZ R14, R14 ;  /* 0x0000000e000e7305 */ /* 0x000e64000020f100 */
[----:B-1----:R-:W-:-:S05]  /*07c0*/  I2FP.F32.S32 R18, R14 ;  /* 0x0000000e00127245 */ /* 0x002fca0000201400 */
[----:B-----5:R-:W-:-:S06]  /*07d0*/  FADD R17, R17, R18 ;  /* 0x0000001211117221 */ /* 0x020fcc0000000000 */
        /* <DEDUP_REMOVED lines=11> */
[----:B------:R-:W-:-:S04]  /*0890*/  FADD R11, R12, R11 ;  /* 0x0000000b0c0b7221 */ /* 0x000fc80000000000 */
[----:B------:R2:W3:Y:S03]  /*08a0*/  F2I.TRUNC.NTZ R6, R11 ;  /* 0x0000000b00067305 */ /* 0x0004e6000020f100 */
.L_x_3:
[----:B------:R-:W-:Y:S05]  /*08b0*/  @!P2 BRA `(.L_x_0) ;  /* 0x000000000094a947 */ /* 0x000fea0003800000 */
[----:B------:R-:W-:Y:S02]  /*08c0*/  ISETP.GE.U32.AND P1, PT, R16, 0x4, PT ;  /* 0x000000041000780c */ /* 0x000fe40003f26070 */
[----:B0-----:R-:W-:-:S04]  /*08d0*/  LOP3.LUT R2, R5, 0x3, RZ, 0xc0, !PT ;  /* 0x0000000305027812 */ /* 0x001fc800078ec0ff */
[----:B------:R-:W-:-:S07]  /*08e0*/  ISETP.NE.AND P2, PT, R2, RZ, PT ;  /* 0x000000ff0200720c */ /* 0x000fce0003f45270 */
[----:B------:R-:W-:Y:S06]  /*08f0*/  @!P1 BRA `(.L_x_4) ;  /* 0x0000000000509947 */ /* 0x000fec0003800000 */
[----:B------:R-:W0:Y:S01]  /*0900*/  LDC.64 R8, c[0x0][0x380] ;  /* 0x0000e000ff087b82 */ /* 0x000e220000000a00 */
[----:B------:R-:W-:-:S05]  /*0910*/  IADD3 R3, PT, PT, R7, R0, RZ ;  /* 0x0000000007037210 */ /* 0x000fca0007ffe0ff */
[----:B0-----:R-:W-:-:S05]  /*0920*/  IMAD.WIDE R8, R3, 0x4, R8 ;  /* 0x0000000403087825 */ /* 0x001fca00078e0208 */
[----:B------:R-:W4:Y:S04]  /*0930*/  LDG.E R3, desc[UR8][R8.64] ;  /* 0x0000000808037981 */ /* 0x000f28000c1e1900 */
[----:B--2---:R-:W2:Y:S04]  /*0940*/  LDG.E R11, desc[UR8][R8.64+0x4] ;  /* 0x00000408080b7981 */ /* 0x004ea8000c1e1900 */
[----:B------:R-:W5:Y:S04]  /*0950*/  LDG.E R12, desc[UR8][R8.64+0x8] ;  /* 0x00000808080c7981 */ /* 0x000f68000c1e1900 */
[----:B------:R-:W5:Y:S01]  /*0960*/  LDG.E R14, desc[UR8][R8.64+0xc] ;  /* 0x00000c08080e7981 */ /* 0x000f62000c1e1900 */
[----:B-1-3--:R-:W-:-:S02]  /*0970*/  I2FP.F32.S32 R6, R6 ;  /* 0x0000000600067245 */ /* 0x00afc40000201400 */
[----:B------:R-:W-:-:S03]  /*0980*/  IADD3 R0, PT, PT, R0, 0x4, RZ ;  /* 0x0000000400007810 */ /* 0x000fc60007ffe0ff */
[----:B----4-:R-:W-:-:S06]  /*0990*/  FADD R3, R3, R6 ;  /* 0x0000000603037221 */ /* 0x010fcc0000000000 */
[----:B------:R-:W0:Y:S02]  /*09a0*/  F2I.TRUNC.NTZ R3, R3 ;  /* 0x0000000300037305 */ /* 0x000e24000020f100 */
[----:B0-----:R-:W-:-:S05]  /*09b0*/  I2FP.F32.S32 R6, R3 ;  /* 0x0000000300067245 */ /* 0x001fca0000201400 */
[----:B--2---:R-:W-:-:S06]  /*09c0*/  FADD R11, R11, R6 ;  /* 0x000000060b0b7221 */ /* 0x004fcc0000000000 */
[----:B------:R-:W0:Y:S02]  /*09d0*/  F2I.TRUNC.NTZ R11, R11 ;  /* 0x0000000b000b7305 */ /* 0x000e24000020f100 */
[----:B0-----:R-:W-:-:S05]  /*09e0*/  I2FP.F32.S32 R13, R11 ;  /* 0x0000000b000d7245 */ /* 0x001fca0000201400 */
[----:B-----5:R-:W-:-:S06]  /*09f0*/  FADD R12, R12, R13 ;  /* 0x0000000d0c0c7221 */ /* 0x020fcc0000000000 */
[----:B------:R-:W0:Y:S02]  /*0a00*/  F2I.TRUNC.NTZ R12, R12 ;  /* 0x0000000c000c7305 */ /* 0x000e24000020f100 */
[----:B0-----:R-:W-:-:S05]  /*0a10*/  I2FP.F32.S32 R13, R12 ;  /* 0x0000000c000d7245 */ /* 0x001fca0000201400 */
[----:B------:R-:W-:-:S04]  /*0a20*/  FADD R13, R14, R13 ;  /* 0x0000000d0e0d7221 */ /* 0x000fc80000000000 */
[----:B------:R0:W4:Y:S03]  /*0a30*/  F2I.TRUNC.NTZ R6, R13 ;  /* 0x0000000d00067305 */ /* 0x000126000020f100 */
.L_x_4:
[----:B------:R-:W-:Y:S05]  /*0a40*/  @!P2 BRA `(.L_x_0) ;  /* 0x000000000030a947 */ /* 0x000fea0003800000 */
[----:B------:R-:W0:Y:S01]  /*0a50*/  LDC.64 R8, c[0x0][0x380] ;  /* 0x0000e000ff087b82 */ /* 0x000e220000000a00 */
[----:B------:R-:W-:Y:S01]  /*0a60*/  IMAD.IADD R7, R7, 0x1, R0 ;  /* 0x0000000107077824 */ /* 0x000fe200078e0200 */
[----:B------:R-:W-:-:S07]  /*0a70*/  IADD3 R0, PT, PT, -R2, RZ, RZ ;  /* 0x000000ff02007210 */ /* 0x000fce0007ffe1ff */
.L_x_5:
[----:B0-----:R-:W-:-:S06]  /*0a80*/  IMAD.WIDE R2, R7, 0x4, R8 ;  /* 0x0000000407027825 */ /* 0x001fcc00078e0208 */
[----:B------:R-:W5:Y:S01]  /*0a90*/  LDG.E R2, desc[UR8][R2.64] ;  /* 0x0000000802027981 */ /* 0x000f62000c1e1900 */
[----:B-1234-:R-:W-:Y:S02]  /*0aa0*/  I2FP.F32.S32 R11, R6 ;  /* 0x00000006000b7245 */ /* 0x01efe40000201400 */
[----:B------:R-:W-:Y:S02]  /*0ab0*/  IADD3 R0, PT, PT, R0, 0x1, RZ ;  /* 0x0000000100007810 */ /* 0x000fe40007ffe0ff */
[----:B------:R-:W-:Y:S02]  /*0ac0*/  IADD3 R7, PT, PT, R7, 0x1, RZ ;  /* 0x0000000107077810 */ /* 0x000fe40007ffe0ff */
[----:B------:R-:W-:Y:S01]  /*0ad0*/  ISETP.NE.AND P1, PT, R0, RZ, PT ;  /* 0x000000ff0000720c */ /* 0x000fe20003f25270 */
[----:B-----5:R-:W-:-:S06]  /*0ae0*/  FADD R6, R11, R2 ;  /* 0x000000020b067221 */ /* 0x020fcc0000000000 */
[----:B------:R-:W0:Y:S06]  /*0af0*/  F2I.TRUNC.NTZ R6, R6 ;  /* 0x0000000600067305 */ /* 0x000e2c000020f100 */
[----:B------:R-:W-:Y:S05]  /*0b00*/  @P1 BRA `(.L_x_5) ;  /* 0xfffffffc00dc1947 */ /* 0x000fea000383ffff */
.L_x_0:
[----:B------:R-:W-:Y:S01]  /*0b10*/  IABS R7, R5 ;  /* 0x0000000500077213 */ /* 0x000fe20000000000 */
[----:B------:R-:W-:Y:S06]  /*0b20*/  BAR.SYNC.DEFER_BLOCKING 0x0 ;  /* 0x0000000000007b1d */ /* 0x000fec0000010000 */
[----:B------:R-:W5:Y:S08]  /*0b30*/  I2F.RP R0, R7 ;  /* 0x0000000700007306 */ /* 0x000f700000209400 */
[----:B-----5:R-:W0:Y:S02]  /*0b40*/  MUFU.RCP R0, R0 ;  /* 0x0000000000007308 */ /* 0x020e240000001000 */
[----:B0-----:R-:W-:-:S06]  /*0b50*/  IADD3 R2, PT, PT, R0, 0xffffffe, RZ ;  /* 0x0ffffffe00027810 */ /* 0x001fcc0007ffe0ff */
[----:B------:R0:W5:Y:S02]  /*0b60*/  F2I.FTZ.U32.TRUNC.NTZ R3, R2 ;  /* 0x0000000200037305 */ /* 0x000164000021f000 */
[----:B0-----:R-:W-:Y:S02]  /*0b70*/  MOV R2, RZ ;  /* 0x000000ff00027202 */ /* 0x001fe40000000f00 */
[----:B-----5:R-:W-:-:S05]  /*0b80*/  IADD3 R8, PT, PT, RZ, -R3, RZ ;  /* 0x80000003ff087210 */ /* 0x020fca0007ffe0ff */
[----:B------:R-:W-:Y:S01]  /*0b90*/  IMAD R9, R8, R7, RZ ;  /* 0x0000000708097224 */ /* 0x000fe200078e02ff */
[----:B-1-34-:R-:W-:Y:S02]  /*0ba0*/  IABS R8, R6 ;  /* 0x0000000600087213 */ /* 0x01afe40000000000 */
[----:B------:R-:W-:Y:S01]  /*0bb0*/  LOP3.LUT R6, R6, R5, RZ, 0x3c, !PT ;  /* 0x0000000506067212 */ /* 0x000fe200078e3cff */
[----:B------:R-:W-:-:S03]  /*0bc0*/  IMAD.HI.U32 R3, R3, R9, R2 ;  /* 0x0000000903037227 */ /* 0x000fc600078e0002 */
[----:B------:R-:W-:-:S03]  /*0bd0*/  ISETP.GE.AND P3, PT, R6, RZ, PT ;  /* 0x000000ff0600720c */ /* 0x000fc60003f66270 */
[----:B------:R-:W-:-:S05]  /*0be0*/  IMAD.HI.U32 R3, R3, R8, RZ ;  /* 0x0000000803037227 */ /* 0x000fca00078e00ff */
[----:B------:R-:W-:-:S05]  /*0bf0*/  IADD3 R0, PT, PT, -R3, RZ, RZ ;  /* 0x000000ff03007210 */ /* 0x000fca0007ffe1ff */
[----:B------:R-:W-:-:S05]  /*0c00*/  IMAD R0, R7, R0, R8 ;  /* 0x0000000007007224 */ /* 0x000fca00078e0208 */
[----:B------:R-:W-:-:S13]  /*0c10*/  ISETP.GT.U32.AND P2, PT, R7, R0, PT ;  /* 0x000000000700720c */ /* 0x000fda0003f44070 */
[-C--:B------:R-:W-:Y:S01]  /*0c20*/  @!P2 IADD3 R0, PT, PT, R0, -R7.reuse, RZ ;  /* 0x800000070000a210 */ /* 0x080fe20007ffe0ff */
[----:B------:R-:W-:Y:S01]  /*0c30*/  @!P2 VIADD R3, R3, 0x1 ;  /* 0x000000010303a836 */ /* 0x000fe20000000000 */
[----:B------:R-:W-:Y:S02]  /*0c40*/  ISETP.NE.AND P2, PT, R5, RZ, PT ;  /* 0x000000ff0500720c */ /* 0x000fe40003f45270 */
[----:B------:R-:W-:-:S13]  /*0c50*/  ISETP.GE.U32.AND P1, PT, R0, R7, PT ;  /* 0x000000070000720c */ /* 0x000fda0003f26070 */
[----:B------:R-:W-:-:S04]  /*0c60*/  @P1 IADD3 R3, PT, PT, R3, 0x1, RZ ;  /* 0x0000000103031810 */ /* 0x000fc80007ffe0ff */
[----:B------:R-:W-:Y:S02]  /*0c70*/  MOV R6, R3 ;  /* 0x0000000300067202 */ /* 0x000fe40000000f00 */
[----:B------:R-:W-:Y:S02]  /*0c80*/  MOV R3, RZ ;  /* 0x000000ff00037202 */ /* 0x000fe40000000f00 */
[----:B------:R-:W-:Y:S02]  /*0c90*/  @!P3 IADD3 R6, PT, PT, -R6, RZ, RZ ;  /* 0x000000ff0606b210 */ /* 0x000fe40007ffe1ff */
[----:B------:R-:W-:Y:S01]  /*0ca0*/  @!P2 LOP3.LUT R6, RZ, R5, RZ, 0x33, !PT ;  /* 0x00000005ff06a212 */ /* 0x000fe200078e33ff */
[----:B------:R-:W-:Y:S06]  /*0cb0*/  @!P0 BRA `(.L_x_6) ;  /* 0x0000001000048947 */ /* 0x000fec0003800000 */
[----:B------:R-:W-:Y:S01]  /*0cc0*/  ISETP.NE.AND P0, PT, R5, 0x1, PT ;  /* 0x000000010500780c */ /* 0x000fe20003f05270 */
[----:B------:R-:W-:Y:S02]  /*0cd0*/  HFMA2 R7, -RZ, RZ, 0, 0 ;  /* 0x00000000ff077431 */ /* 0x000fe400000001ff */
[----:B------:R-:W-:Y:S01]  /*0ce0*/  IMAD R2, R4, R5, RZ ;  /* 0x0000000504027224 */ /* 0x000fe200078e02ff */
[----:B------:R-:W-:Y:S02]  /*0cf0*/  I2FP.F32.S32 R0, R6 ;  /* 0x0000000600007245 */ /* 0x000fe40000201400 */
        /* <DEDUP_REMOVED lines=9> */
.L_x_13:
[----:B0-----:R-:W-:Y:S02]  /*0d90*/  MOV R8, UR4 ;  /* 0x0000000400087c02 */ /* 0x001fe40008000f00 */
[----:B------:R-:W-:-:S03]  /*0da0*/  MOV R9, UR6 ;  /* 0x0000000600097c02 */ /* 0x000fc60008000f00 */
[----:B------:R-:W-:-:S05]  /*0db0*/  IMAD.WIDE R12, R5, 0x4, R8 ;  /* 0x00000004050c7825 */ /* 0x000fca00078e0208 */
[----:B------:R-:W3:Y:S04]  /*0dc0*/  LDG.E R9, desc[UR8][R12.64+-0x4] ;  /* 0xfffffc080c097981 */ /* 0x000ee8000c1e1900 */
[----:B--2---:R-:W2:Y:S01]  /*0dd0*/  LDG.E R11, desc[UR8][R12.64] ;  /* 0x000000080c0b7981 */ /* 0x004ea2000c1e1900 */
[----:B------:R-:W-:Y:S01]  /*0de0*/  IADD3 R7, PT, PT, R7, 0x2, RZ ;  /* 0x0000000207077810 */ /* 0x000fe20007ffe0ff */
[----:B------:R-:W-:Y:S03]  /*0df0*/  BSSY.RECONVERGENT B0, `(.L_x_8) ;  /* 0x000004a000007945 */ /* 0x000fe60003800200 */
[----:B------:R-:W-:Y:S01]  /*0e00*/  ISETP.NE.AND P1, PT, R7, RZ, PT ;  /* 0x000000ff0700720c */ /* 0x000fe20003f25270 */
[C---:B---3--:R-:W-:Y:S01]  /*0e10*/  FADD R9, -R0.reuse, R9 ;  /* 0x0000000900097221 */ /* 0x048fe20000000100 */
[----:B--2---:R-:W-:-:S04]  /*0e20*/  FADD R8, -R0, R11 ;  /* 0x0000000b00087221 */ /* 0x004fc80000000100 */
[----:B------:R-:W-:Y:S02]  /*0e30*/  FSETP.NEU.AND P0, PT, R9, 1, PT ;  /* 0x3f8000000900780b */ /* 0x000fe40003f0d000 */
[----:B-1----:R-:W-:Y:S01]  /*0e40*/  I2FP.F32.S32 R11, R14 ;  /* 0x0000000e000b7245 */ /* 0x002fe20000201400 */
[----:B------:R-:W-:Y:S01]  /*0e50*/  HFMA2 R14, -RZ, RZ, 1.875, 0 ;  /* 0x3f800000ff0e7431 */ /* 0x000fe200000001ff */
[----:B------:R-:W-:-:S09]  /*0e60*/  FSETP.NEU.AND P2, PT, R8, 1, PT ;  /* 0x3f8000000800780b */ /* 0x000fd20003f4d000 */
[----:B------:R-:W-:Y:S05]  /*0e70*/  @!P0 BRA `(.L_x_9) ;  /* 0x0000000400048947 */ /* 0x000fea0003800000 */
[----:B------:R-:W-:-:S13]  /*0e80*/  FSETP.NAN.AND P0, PT, |R9|, |R9|, PT ;  /* 0x400000090900720b */ /* 0x000fda0003f08200 */
[----:B------:R-:W-:Y:S01]  /*0e90*/  @P0 FADD R14, R9, 2 ;  /* 0x40000000090e0421 */ /* 0x000fe20000000000 */
[----:B------:R-:W-:Y:S06]  /*0ea0*/  @P0 BRA `(.L_x_9) ;  /* 0x0000000000f80947 */ /* 0x000fec0003800000 */
[C---:B------:R-:W-:Y:S01]  /*0eb0*/  FMUL R12, |R9|.reuse, 16777216 ;  /* 0x4b800000090c7820 */ /* 0x040fe20000400200 */
[C---:B------:R-:W-:Y:S02]  /*0ec0*/  FSETP.GEU.AND P0, PT, |R9|.reuse, 1.175494350822287508e-38, PT ;  /* 0x008000000900780b */ /* 0x040fe40003f0e200 */
[----:B------:R-:W-:Y:S02]  /*0ed0*/  MOV R19, 0x3a2c32e4 ;  /* 0x3a2c32e400137802 */ /* 0x000fe40000000f00 */
[----:B------:R-:W-:Y:S02]  /*0ee0*/  FSEL R12, R12, |R9|, !P0 ;  /* 0x400000090c0c7208 */ /* 0x000fe40004000000 */
[----:B------:R-:W-:Y:S02]  /*0ef0*/  FSEL R16, RZ, -24, P0 ;  /* 0xc1c00000ff107808 */ /* 0x000fe40000000000 */
[----:B------:R-:W-:Y:S02]  /*0f00*/  IADD3 R13, PT, PT, R12, -0x3f3504f3, RZ ;  /* 0xc0cafb0d0c0d7810 */ /* 0x000fe40007ffe0ff */
[----:B------:R-:W-:-:S02]  /*0f10*/  FSETP.NEU.AND P0, PT, |R9|, +INF , PT ;  /* 0x7f8000000900780b */ /* 0x000fc40003f0d200 */
[----:B------:R-:W-:Y:S02]  /*0f20*/  LOP3.LUT R13, R13, 0xff800000, RZ, 0xc0, !PT ;  /* 0xff8000000d0d7812 */ /* 0x000fe400078ec0ff */
[----:B------:R-:W-:Y:S02]  /*0f30*/  FSETP.NEU.AND P0, PT, R9, RZ, P0 ;  /* 0x000000ff0900720b */ /* 0x000fe4000070d000 */
[-C--:B------:R-:W-:Y:S02]  /*0f40*/  IADD3 R12, PT, PT, R12, -R13.reuse, RZ ;  /* 0x8000000d0c0c7210 */ /* 0x080fe40007ffe0ff */
[----:B------:R-:W-:-:S03]  /*0f50*/  I2FP.F32.S32 R13, R13 ;  /* 0x0000000d000d7245 */ /* 0x000fc60000201400 */
[C---:B------:R-:W-:Y:S01]  /*0f60*/  FADD R14, R12.reuse, 1 ;  /* 0x3f8000000c0e7421 */ /* 0x040fe20000000000 */
[----:B------:R-:W-:-:S04]  /*0f70*/  FADD R17, R12, -1 ;  /* 0xbf8000000c117421 */ /* 0x000fc80000000000 */
[----:B------:R-:W-:Y:S01]  /*0f80*/  FADD R15, R17, R17 ;  /* 0x00000011110f7221 */ /* 0x000fe20000000000 */
[----:B------:R-:W0:Y:S01]  /*0f90*/  MUFU.RCP R14, R14 ;  /* 0x0000000e000e7308 */ /* 0x000e220000001000 */
[----:B------:R-:W-:Y:S02]  /*0fa0*/  @!P0 FADD R9, R9, R9 ;  /* 0x0000000909098221 */ /* 0x000fe40000000000 */
[----:B0-----:R-:W-:Y:S01]  /*0fb0*/  FMUL R12, R14, R15 ;  /* 0x0000000f0e0c7220 */ /* 0x001fe20000400000 */
[----:B------:R-:W-:-:S03]  /*0fc0*/  FFMA R15, R13, 1.1920928955078125e-07, R16 ;  /* 0x340000000d0f7823 */ /* 0x000fc60000000010 */
[----:B------:R-:W-:Y:S01]  /*0fd0*/  FADD R18, R17, -R12 ;  /* 0x8000000c11127221 */ /* 0x000fe20000000000 */
[CC--:B------:R-:W-:Y:S01]  /*0fe0*/  FMUL R16, R12.reuse, R12.reuse ;  /* 0x0000000c0c107220 */ /* 0x0c0fe20000400000 */
[----:B------:R-:W-:Y:S02]  /*0ff0*/  FFMA R13, R12, 1.4426950216293334961, R15 ;  /* 0x3fb8aa3b0c0d7823 */ /* 0x000fe4000000000f */
[----:B------:R-:W-:Y:S01]  /*1000*/  FADD R18, R18, R18 ;  /* 0x0000001212127221 */ /* 0x000fe20000000000 */
[C---:B------:R-:W-:Y:S01]  /*1010*/  FFMA R19, R16.reuse, R19, 0.0032181653659790754318 ;  /* 0x3b52e7db10137423 */ /* 0x040fe20000000013 */
[----:B------:R-:W-:Y:S02]  /*1020*/  FADD R15, R15, -R13 ;  /* 0x8000000d0f0f7221 */ /* 0x000fe40000000000 */
[----:B------:R-:W-:Y:S01]  /*1030*/  FFMA R17, R17, -R12, R18 ;  /* 0x8000000c11117223 */ /* 0x000fe20000000012 */
[----:B------:R-:W-:Y:S01]  /*1040*/  FFMA R19, R16, R19, 0.018033718690276145935 ;  /* 0x3c93bb7310137423 */ /* 0x000fe20000000013 */
[----:B------:R-:W-:-:S02]  /*1050*/  FFMA R18, R12, 1.4426950216293334961, R15 ;  /* 0x3fb8aa3b0c127823 */ /* 0x000fc4000000000f */
[----:B------:R-:W-:Y:S01]  /*1060*/  FMUL R17, R14, R17 ;  /* 0x000000110e117220 */ /* 0x000fe20000400000 */
[----:B------:R-:W-:-:S03]  /*1070*/  FFMA R19, R16, R19, 0.12022458761930465698 ;  /* 0x3df6384f10137423 */ /* 0x000fc60000000013 */
[----:B------:R-:W-:Y:S01]  /*1080*/  FFMA R15, R17, 1.4426950216293334961, R18 ;  /* 0x3fb8aa3b110f7823 */ /* 0x000fe20000000012 */
[----:B------:R-:W-:-:S03]  /*1090*/  FMUL R19, R16, R19 ;  /* 0x0000001310137220 */ /* 0x000fc60000400000 */
[----:B------:R-:W-:Y:S01]  /*10a0*/  FFMA R16, R12, 1.9251366722983220825e-08, R15 ;  /* 0x32a55e340c107823 */ /* 0x000fe2000000000f */
[----:B------:R-:W-:-:S04]  /*10b0*/  FMUL R14, R19, 3 ;  /* 0x40400000130e7820 */ /* 0x000fc80000400000 */
[----:B------:R-:W-:Y:S01]  /*10c0*/  FFMA R14, R17, R14, R16 ;  /* 0x0000000e110e7223 */ /* 0x000fe20000000010 */
[----:B------:R-:W-:-:S03]  /*10d0*/  HFMA2 R16, -RZ, RZ, 0.64013671875, -15.109375 ;  /* 0x391fcb8eff107431 */ /* 0x000fc600000001ff */
[----:B------:R-:W-:-:S04]  /*10e0*/  FFMA R14, R12, R19, R14 ;  /* 0x000000130c0e7223 */ /* 0x000fc8000000000e */
[----:B------:R-:W-:-:S04]  /*10f0*/  FADD R15, R13, R14 ;  /* 0x0000000e0d0f7221 */ /* 0x000fc80000000000 */
[----:B------:R-:W-:Y:S01]  /*1100*/  FMUL R12, R15, 2 ;  /* 0x400000000f0c7820 */ /* 0x000fe20000400000 */
[----:B------:R-:W-:-:S03]  /*1110*/  FADD R13, -R13, R15 ;  /* 0x0000000f0d0d7221 */ /* 0x000fc60000000100 */
[----:B------:R-:W0:Y:S01]  /*1120*/  FRND R17, R12 ;  /* 0x0000000c00117307 */ /* 0x000e220000201000 */
[----:B------:R-:W-:Y:S01]  /*1130*/  FADD R14, R14, -R13 ;  /* 0x8000000d0e0e7221 */ /* 0x000fe20000000000 */
[----:B------:R-:W-:Y:S01]  /*1140*/  FFMA R15, R15, 2, -R12 ;  /* 0x400000000f0f7823 */ /* 0x000fe2000000080c */
[----:B------:R-:W-:-:S03]  /*1150*/  FSETP.GT.AND P4, PT, |R12|, 152, PT ;  /* 0x431800000c00780b */ /* 0x000fc60003f84200 */
[----:B------:R-:W-:Y:S02]  /*1160*/  FFMA R14, R14, 2, R15 ;  /* 0x400000000e0e7823 */ /* 0x000fe4000000000f */
[----:B------:R-:W1:Y:S01]  /*1170*/  F2I.NTZ R15, R12 ;  /* 0x0000000c000f7305 */ /* 0x000e620000203100 */
[----:B0-----:R-:W-:Y:S01]  /*1180*/  FADD R13, R12, -R17 ;  /* 0x800000110c0d7221 */ /* 0x001fe20000000000 */
[----:B------:R-:W-:-:S03]  /*1190*/  FSETP.GT.AND P3, PT, R17, RZ, PT ;  /* 0x000000ff1100720b */ /* 0x000fc60003f64000 */
[----:B------:R-:W-:-:S04]  /*11a0*/  FADD R13, R13, R14 ;  /* 0x0000000e0d0d7221 */ /* 0x000fc80000000000 */
[----:B------:R-:W-:-:S04]  /*11b0*/  FFMA R14, R13, R16, 0.0013391353422775864601 ;  /* 0x3aaf85ed0d0e7423 */ /* 0x000fc80000000010 */
[----:B------:R-:W-:-:S04]  /*11c0*/  FFMA R14, R13, R14, 0.0096188392490148544312 ;  /* 0x3c1d98560d0e7423 */ /* 0x000fc8000000000e */
[----:B------:R-:W-:-:S04]  /*11d0*/  FFMA R14, R13, R14, 0.055503588169813156128 ;  /* 0x3d6357bb0d0e7423 */ /* 0x000fc8000000000e */
[C---:B------:R-:W-:Y:S01]  /*11e0*/  FFMA R16, R13.reuse, R14, 0.24022644758224487305 ;  /* 0x3e75fdec0d107423 */ /* 0x040fe2000000000e */
[----:B------:R-:W-:Y:S02]  /*11f0*/  SEL R14, RZ, 0x83000000, P3 ;  /* 0x83000000ff0e7807 */ /* 0x000fe40001800000 */
[----:B------:R-:W-:Y:S01]  /*1200*/  FSETP.GEU.AND P3, PT, R12, RZ, PT ;  /* 0x000000ff0c00720b */ /* 0x000fe20003f6e000 */
[----:B------:R-:W-:Y:S01]  /*1210*/  FFMA R18, R13, R16, 0.69314718246459960938 ;  /* 0x3f3172180d127423 */ /* 0x000fe20000000010 */
[----:B-1----:R-:W-:Y:S01]  /*1220*/  LEA R15, R15, -R14, 0x17 ;  /* 0x8000000e0f0f7211 */ /* 0x002fe200078eb8ff */
[----:B------:R-:W-:Y:S01]  /*1230*/  VIADD R16, R14, 0x7f000000 ;  /* 0x7f0000000e107836 */ /* 0x000fe20000000000 */
[----:B------:R-:W-:Y:S01]  /*1240*/  FSEL R14, RZ, +INF , !P3 ;  /* 0x7f800000ff0e7808 */ /* 0x000fe20005800000 */
[----:B------:R-:W-:-:S04]  /*1250*/  FFMA R13, R13, R18, 1 ;  /* 0x3f8000000d0d7423 */ /* 0x000fc80000000012 */
[----:B------:R-:W-:-:S04]  /*1260*/  FMUL R16, R16, R13 ;  /* 0x0000000d10107220 */ /* 0x000fc80000400000 */
[----:B------:R-:W-:Y:S01]  /*1270*/  @!P4 FMUL R14, R15, R16 ;  /* 0x000000100f0ec220 */ /* 0x000fe20000400000 */
[----:B------:R-:W-:-:S07]  /*1280*/  @!P0 LOP3.LUT R14, R9, 0x7fffffff, RZ, 0xc0, !PT ;  /* 0x7fffffff090e8812 */ /* 0x000fce00078ec0ff */
.L_x_9:
[----:B------:R-:W-:Y:S05]  /*1290*/  BSYNC.RECONVERGENT B0 ;  /* 0x0000000000007941 */ /* 0x000fea0003800200 */
.L_x_8:
[----:B------:R-:W-:Y:S01]  /*12a0*/  BSSY.RECONVERGENT B0, `(.L_x_10) ;  /* 0x0000047000007945 */ /* 0x000fe20003800200 */
[----:B------:R-:W-:Y:S01]  /*12b0*/  FADD R11, R11, R14 ;  /* 0x0000000e0b0b7221 */ /* 0x000fe20000000000 */
[----:B------:R-:W-:Y:S02]  /*12c0*/  MOV R9, 0x3f800000 ;  /* 0x3f80000000097802 */ /* 0x000fe40000000f00 */
[----:B------:R-:W-:Y:S05]  /*12d0*/  @!P2 BRA `(.L_x_11) ;  /* 0x00000004000ca947 */ /* 0x000fea0003800000 */
[----:B------:R-:W-:-:S13]  /*12e0*/  FSETP.NAN.AND P0, PT, |R8|, |R8|, PT ;  /* 0x400000080800720b */ /* 0x000fda0003f08200 */
[----:B------:R-:W-:Y:S05]  /*12f0*/  @P0 BRA `(.L_x_12) ;  /* 0x0000000400000947 */ /* 0x000fea0003800000 */
[C---:B------:R-:W-:Y:S01]  /*1300*/  FMUL R9, |R8|.reuse, 16777216 ;  /* 0x4b80000008097820 */ /* 0x040fe20000400200 */
[C---:B------:R-:W-:Y:S01]  /*1310*/  FSETP.GEU.AND P0, PT, |R8|.reuse, 1.175494350822287508e-38, PT ;  /* 0x008000000800780b */ /* 0x040fe20003f0e200 */
[----:B------:R-:W-:Y:S01]  /*1320*/  HFMA2 R18, -RZ, RZ, 0.771484375, 0.21533203125 ;  /* 0x3a2c32e4ff127431 */ /* 0x000fe200000001ff */
[----:B------:R-:W-:Y:S02]  /*1330*/  FSETP.NEU.AND P4, PT, R8, RZ, PT ;  /* 0x000000ff0800720b */ /* 0x000fe40003f8d000 */
[----:B------:R-:W-:Y:S02]  /*1340*/  FSEL R9, R9, |R8|, !P0 ;  /* 0x4000000809097208 */ /* 0x000fe40004000000 */
[----:B------:R-:W-:Y:S02]  /*1350*/  FSEL R13, RZ, -24, P0 ;  /* 0xc1c00000ff0d7808 */ /* 0x000fe40000000000 */
[----:B------:R-:W-:-:S04]  /*1360*/  IADD3 R12, PT, PT, R9, -0x3f3504f3, RZ ;  /* 0xc0cafb0d090c7810 */ /* 0x000fc80007ffe0ff */
[----:B------:R-:W-:-:S04]  /*1370*/  LOP3.LUT R12, R12, 0xff800000, RZ, 0xc0, !PT ;  /* 0xff8000000c0c7812 */ /* 0x000fc800078ec0ff */
[-C--:B------:R-:W-:Y:S02]  /*1380*/  IADD3 R9, PT, PT, R9, -R12.reuse, RZ ;  /* 0x8000000c09097210 */ /* 0x080fe40007ffe0ff */
[----:B------:R-:W-:-:S03]  /*1390*/  I2FP.F32.S32 R12, R12 ;  /* 0x0000000c000c7245 */ /* 0x000fc60000201400 */
[C---:B------:R-:W-:Y:S01]  /*13a0*/  FADD R15, R9.reuse, 1 ;  /* 0x3f800000090f7421 */ /* 0x040fe20000000000 */
[----:B------:R-:W-:-:S04]  /*13b0*/  FADD R16, R9, -1 ;  /* 0xbf80000009107421 */ /* 0x000fc80000000000 */
[----:B------:R-:W-:Y:S01]  /*13c0*/  FADD R14, R16, R16 ;  /* 0x00000010100e7221 */ /* 0x000fe20000000000 */
[----:B------:R-:W0:Y:S03]  /*13d0*/  MUFU.RCP R15, R15 ;  /* 0x0000000f000f7308 */ /* 0x000e260000001000 */
        /* <DEDUP_REMOVED lines=18> */
[----:B------:R-:W-:-:S03]  /*1500*/  MOV R16, 0x391fcb8e ;  /* 0x391fcb8e00107802 */ /* 0x000fc60000000f00 */
[----:B------:R-:W-:-:S04]  /*1510*/  FFMA R13, R9, R18, R13 ;  /* 0x00000012090d7223 */ /* 0x000fc8000000000d */
[----:B------:R-:W-:-:S04]  /*1520*/  FADD R9, R12, R13 ;  /* 0x0000000d0c097221 */ /* 0x000fc80000000000 */
[----:B------:R-:W-:Y:S01]  /*1530*/  FMUL R14, R9, 2 ;  /* 0x40000000090e7820 */ /* 0x000fe20000400000 */
[----:B------:R-:W-:-:S03]  /*1540*/  FADD R12, -R12, R9 ;  /* 0x000000090c0c7221 */ /* 0x000fc60000000100 */
[----:B------:R-:W0:Y:S01]  /*1550*/  FRND R15, R14 ;  /* 0x0000000e000f7307 */ /* 0x000e220000201000 */
[----:B------:R-:W-:Y:S01]  /*1560*/  FADD R12, R13, -R12 ;  /* 0x8000000c0d0c7221 */ /* 0x000fe20000000000 */
[----:B------:R-:W-:Y:S01]  /*1570*/  FFMA R9, R9, 2, -R14 ;  /* 0x4000000009097823 */ /* 0x000fe2000000080e */
[C---:B------:R-:W-:Y:S02]  /*1580*/  FSETP.GT.AND P2, PT, |R14|.reuse, 152, PT ;  /* 0x431800000e00780b */ /* 0x040fe40003f44200 */
[----:B------:R-:W-:Y:S01]  /*1590*/  FSETP.GEU.AND P3, PT, R14, RZ, PT ;  /* 0x000000ff0e00720b */ /* 0x000fe20003f6e000 */
        /* <DEDUP_REMOVED lines=10> */
[----:B------:R-:W-:Y:S01]  /*1640*/  FSETP.NEU.AND P0, PT, |R8|, +INF , PT ;  /* 0x7f8000000800780b */ /* 0x000fe20003f0d200 */
[----:B------:R-:W-:Y:S01]  /*1650*/  FFMA R16, R9, R16, 0.69314718246459960938 ;  /* 0x3f31721809107423 */ /* 0x000fe20000000010 */
[----:B-1----:R-:W-:Y:S02]  /*1660*/  LEA R13, R13, -R12, 0x17 ;  /* 0x8000000c0d0d7211 */ /* 0x002fe400078eb8ff */
[----:B------:R-:W-:Y:S01]  /*1670*/  IADD3 R12, PT, PT, R12, 0x7f000000, RZ ;  /* 0x7f0000000c0c7810 */ /* 0x000fe20007ffe0ff */
[----:B------:R-:W-:Y:S01]  /*1680*/  FFMA R15, R9, R16, 1 ;  /* 0x3f800000090f7423 */ /* 0x000fe20000000010 */
[----:B------:R-:W-:-:S03]  /*1690*/  FSEL R9, RZ, +INF , !P3 ;  /* 0x7f800000ff097808 */ /* 0x000fc60005800000 */
[----:B------:R-:W-:-:S04]  /*16a0*/  FMUL R12, R12, R15 ;  /* 0x0000000f0c0c7220 */ /* 0x000fc80000400000 */
[----:B------:R-:W-:Y:S01]  /*16b0*/  @!P2 FMUL R9, R13, R12 ;  /* 0x0000000c0d09a220 */ /* 0x000fe20000400000 */
[----:B------:R-:W-:Y:S06]  /*16c0*/  @P0 BRA P4, `(.L_x_11) ;  /* 0x0000000000100947 */ /* 0x000fec0002000000 */
[----:B------:R-:W-:-:S05]  /*16d0*/  FADD R8, R8, R8 ;  /* 0x0000000808087221 */ /* 0x000fca0000000000 */
[----:B------:R-:W-:Y:S01]  /*16e0*/  LOP3.LUT R9, R8, 0x7fffffff, RZ, 0xc0, !PT ;  /* 0x7fffffff08097812 */ /* 0x000fe200078ec0ff */
[----:B------:R-:W-:Y:S06]  /*16f0*/  BRA `(.L_x_11) ;  /* 0x0000000000047947 */ /* 0x000fec0003800000 */
.L_x_12:
[----:B------:R-:W-:-:S07]  /*1700*/  FADD R9, R8, 2 ;  /* 0x4000000008097421 */ /* 0x000fce0000000000 */
.L_x_11:
[----:B------:R-:W-:Y:S05]  /*1710*/  BSYNC.RECONVERGENT B0 ;  /* 0x0000000000007941 */ /* 0x000fea0003800200 */
.L_x_10:
[----:B------:R-:W0:Y:S01]  /*1720*/  F2I.TRUNC.NTZ R11, R11 ;  /* 0x0000000b000b7305 */ /* 0x000e22000020f100 */
[----:B------:R-:W-:Y:S01]  /*1730*/  VIADD R5, R5, 0x2 ;  /* 0x0000000205057836 */ /* 0x000fe20000000000 */
[----:B0-----:R-:W-:-:S05]  /*1740*/  I2FP.F32.S32 R8, R11 ;  /* 0x0000000b00087245 */ /* 0x001fca0000201400 */
[----:B------:R-:W-:-:S04]  /*1750*/  FADD R8, R8, R9 ;  /* 0x0000000908087221 */ /* 0x000fc80000000000 */
[----:B------:R0:W1:Y:S01]  /*1760*/  F2I.TRUNC.NTZ R14, R8 ;  /* 0x00000008000e7305 */ /* 0x000062000020f100 */
[----:B------:R-:W-:Y:S05]  /*1770*/  @P1 BRA `(.L_x_13) ;  /* 0xfffffff400841947 */ /* 0x000fea000383ffff */
[----:B-1----:R-:W-:-:S07]  /*1780*/  I2FP.F32.S32 R7, R14 ;  /* 0x0000000e00077245 */ /* 0x002fce0000201400 */
.L_x_7:
[----:B------:R-:W0:Y:S02]  /*1790*/  LDC R5, c[0x0][0x390] ;  /* 0x0000e400ff057b82 */ /* 0x000e240000000800 */
[----:B0-----:R-:W-:-:S04]  /*17a0*/  LOP3.LUT R8, R5, 0x1, RZ, 0xc0, !PT ;  /* 0x0000000105087812 */ /* 0x001fc800078ec0ff */
[----:B------:R-:W-:-:S13]  /*17b0*/  ISETP.NE.U32.AND P0, PT, R8, 0x1, PT ;  /* 0x000000010800780c */ /* 0x000fda0003f05070 */
[----:B------:R-:W-:Y:S05]  /*17c0*/  @P0 BRA `(.L_x_14) ;  /* 0x00000004003c0947 */ /* 0x000fea0003800000 */
[----:B------:R-:W0:Y:S01]  /*17d0*/  LDC.64 R8, c[0x0][0x380] ;  /* 0x0000e000ff087b82 */ /* 0x000e220000000a00 */
[----:B------:R-:W-:-:S05]  /*17e0*/  IADD3 R3, PT, PT, R2, R3, RZ ;  /* 0x0000000302037210 */ /* 0x000fca0007ffe0ff */
[----:B0-----:R-:W-:-:S06]  /*17f0*/  IMAD.WIDE R2, R3, 0x4, R8 ;  /* 0x0000000403027825 */ /* 0x001fcc00078e0208 */
[----:B------:R-:W3:Y:S01]  /*1800*/  LDG.E R3, desc[UR8][R2.64] ;  /* 0x0000000802037981 */ /* 0x000ee2000c1e1900 */
[----:B------:R-:W-:Y:S01]  /*1810*/  BSSY.RECONVERGENT B0, `(.L_x_15) ;  /* 0x0000048000007945 */ /* 0x000fe20003800200 */
[----:B------:R-:W-:Y:S02]  /*1820*/  HFMA2 R8, -RZ, RZ, 1.875, 0 ;  /* 0x3f800000ff087431 */ /* 0x000fe400000001ff */
[----:B---3--:R-:W-:-:S05]  /*1830*/  FADD R0, -R0, R3 ;  /* 0x0000000300007221 */ /* 0x008fca0000000100 */
[----:B------:R-:W-:-:S13]  /*1840*/  FSETP.NEU.AND P0, PT, R0, 1, PT ;  /* 0x3f8000000000780b */ /* 0x000fda0003f0d000 */
[----:B------:R-:W-:Y:S05]  /*1850*/  @!P0 BRA `(.L_x_16) ;  /* 0x00000004000c8947 */ /* 0x000fea0003800000 */
[----:B------:R-:W-:-:S13]  /*1860*/  FSETP.NAN.AND P0, PT, |R0|, |R0|, PT ;  /* 0x400000000000720b */ /* 0x000fda0003f08200 */
[----:B------:R-:W-:Y:S05]  /*1870*/  @P0 BRA `(.L_x_17) ;  /* 0x0000000400000947 */ /* 0x000fea0003800000 */
[C---:B------:R-:W-:Y:S01]  /*1880*/  FMUL R3, |R0|.reuse, 16777216 ;  /* 0x4b80000000037820 */ /* 0x040fe20000400200 */
[C---:B------:R-:W-:Y:S02]  /*1890*/  FSETP.GEU.AND P0, PT, |R0|.reuse, 1.175494350822287508e-38, PT ;  /* 0x008000000000780b */ /* 0x040fe40003f0e200 */
[----:B------:R-:W-:Y:S02]  /*18a0*/  MOV R14, 0x3a2c32e4 ;  /* 0x3a2c32e4000e7802 */ /* 0x000fe40000000f00 */
[----:B------:R-:W-:Y:S02]  /*18b0*/  FSEL R3, R3, |R0|, !P0 ;  /* 0x4000000003037208 */ /* 0x000fe40004000000 */
[----:B------:R-:W-:Y:S02]  /*18c0*/  FSETP.NEU.AND P3, PT, R0, RZ, PT ;  /* 0x000000ff0000720b */ /* 0x000fe40003f6d000 */
[----:B------:R-:W-:-:S04]  /*18d0*/  IADD3 R2, PT, PT, R3, -0x3f3504f3, RZ ;  /* 0xc0cafb0d03027810 */ /* 0x000fc80007ffe0ff */
[----:B------:R-:W-:-:S04]  /*18e0*/  LOP3.LUT R2, R2, 0xff800000, RZ, 0xc0, !PT ;  /* 0xff80000002027812 */ /* 0x000fc800078ec0ff */
[-C--:B------:R-:W-:Y:S02]  /*18f0*/  IADD3 R3, PT, PT, R3, -R2.reuse, RZ ;  /* 0x8000000203037210 */ /* 0x080fe40007ffe0ff */
[----:B------:R-:W-:-:S03]  /*1900*/  I2FP.F32.S32 R2, R2 ;  /* 0x0000000200027245 */ /* 0x000fc60000201400 */
[C---:B------:R-:W-:Y:S01]  /*1910*/  FADD R9, R3.reuse, 1 ;  /* 0x3f80000003097421 */ /* 0x040fe20000000000 */
[----:B------:R-:W-:Y:S01]  /*1920*/  FADD R8, R3, -1 ;  /* 0xbf80000003087421 */ /* 0x000fe20000000000 */
[----:B------:R-:W-:-:S03]  /*1930*/  FSEL R3, RZ, -24, P0 ;  /* 0xc1c00000ff037808 */ /* 0x000fc60000000000 */
[----:B------:R-:W-:Y:S01]  /*1940*/  FADD R12, R8, R8 ;  /* 0x00000008080c7221 */ /* 0x000fe20000000000 */
[----:B------:R-:W0:Y:S01]  /*1950*/  MUFU.RCP R9, R9 ;  /* 0x0000000900097308 */ /* 0x000e220000001000 */
[----:B------:R-:W-:Y:S02]  /*1960*/  FFMA R3, R2, 1.1920928955078125e-07, R3 ;  /* 0x3400000002037823 */ /* 0x000fe40000000003 */
[----:B0-----:R-:W-:-:S04]  /*1970*/  FMUL R12, R9, R12 ;  /* 0x0000000c090c7220 */ /* 0x001fc80000400000 */
[----:B------:R-:W-:Y:S01]  /*1980*/  FADD R13, R8, -R12 ;  /* 0x8000000c080d7221 */ /* 0x000fe20000000000 */
[C---:B--2---:R-:W-:Y:S01]  /*1990*/  FMUL R11, R12.reuse, R12 ;  /* 0x0000000c0c0b7220 */ /* 0x044fe20000400000 */
[----:B------:R-:W-:Y:S02]  /*19a0*/  FFMA R2, R12, 1.4426950216293334961, R3 ;  /* 0x3fb8aa3b0c027823 */ /* 0x000fe40000000003 */
[----:B------:R-:W-:Y:S01]  /*19b0*/  FADD R13, R13, R13 ;  /* 0x0000000d0d0d7221 */ /* 0x000fe20000000000 */
[----:B------:R-:W-:Y:S01]  /*19c0*/  FFMA R14, R11, R14, 0.0032181653659790754318 ;  /* 0x3b52e7db0b0e7423 */ /* 0x000fe2000000000e */
        /* <DEDUP_REMOVED lines=10> */
[----:B------:R-:W-:-:S04]  /*1a70*/  FFMA R8, R8, R3, R9 ;  /* 0x0000000308087223 */ /* 0x000fc80000000009 */
[----:B------:R-:W-:-:S04]  /*1a80*/  FFMA R11, R12, R11, R8 ;  /* 0x0000000b0c0b7223 */ /* 0x000fc80000000008 */
[----:B------:R-:W-:-:S04]  /*1a90*/  FADD R3, R2, R11 ;  /* 0x0000000b02037221 */ /* 0x000fc80000000000 */
[----:B------:R-:W-:Y:S01]  /*1aa0*/  FMUL R8, R3, 2 ;  /* 0x4000000003087820 */ /* 0x000fe20000400000 */
[----:B------:R-:W-:-:S03]  /*1ab0*/  FADD R2, -R2, R3 ;  /* 0x0000000302027221 */ /* 0x000fc60000000100 */
[----:B------:R-:W0:Y:S01]  /*1ac0*/  FRND R9, R8 ;  /* 0x0000000800097307 */ /* 0x000e220000201000 */
[----:B------:R-:W-:Y:S01]  /*1ad0*/  FADD R2, R11, -R2 ;  /* 0x800000020b027221 */ /* 0x000fe20000000000 */
[----:B------:R-:W-:Y:S01]  /*1ae0*/  FFMA R3, R3, 2, -R8 ;  /* 0x4000000003037823 */ /* 0x000fe20000000808 */
[----:B------:R-:W-:Y:S01]  /*1af0*/  HFMA2 R11, -RZ, RZ, 0.64013671875, -15.109375 ;  /* 0x391fcb8eff0b7431 */ /* 0x000fe200000001ff */
[----:B------:R-:W-:Y:S02]  /*1b00*/  FSETP.GT.AND P1, PT, |R8|, 152, PT ;  /* 0x431800000800780b */ /* 0x000fe40003f24200 */
[----:B------:R-:W-:Y:S01]  /*1b10*/  FFMA R3, R2, 2, R3 ;  /* 0x4000000002037823 */ /* 0x000fe20000000003 */
[C---:B------:R-:W-:Y:S01]  /*1b20*/  FSETP.GEU.AND P2, PT, R8.reuse, RZ, PT ;  /* 0x000000ff0800720b */ /* 0x040fe20003f4e000 */
[----:B------:R1:W2:Y:S01]  /*1b30*/  F2I.NTZ R12, R8 ;  /* 0x00000008000c7305 */ /* 0x0002a20000203100 */
[----:B0-----:R-:W-:Y:S01]  /*1b40*/  FADD R2, R8, -R9 ;  /* 0x8000000908027221 */ /* 0x001fe20000000000 */
[----:B------:R-:W-:-:S02]  /*1b50*/  FSETP.GT.AND P0, PT, R9, RZ, PT ;  /* 0x000000ff0900720b */ /* 0x000fc40003f04000 */
[----:B-1----:R-:W-:Y:S01]  /*1b60*/  FSEL R8, RZ, +INF , !P2 ;  /* 0x7f800000ff087808 */ /* 0x002fe20005000000 */
[----:B------:R-:W-:-:S04]  /*1b70*/  FADD R2, R2, R3 ;  /* 0x0000000302027221 */ /* 0x000fc80000000000 */
[----:B------:R-:W-:-:S04]  /*1b80*/  FFMA R3, R2, R11, 0.0013391353422775864601 ;  /* 0x3aaf85ed02037423 */ /* 0x000fc8000000000b */
[----:B------:R-:W-:-:S04]  /*1b90*/  FFMA R3, R2, R3, 0.0096188392490148544312 ;  /* 0x3c1d985602037423 */ /* 0x000fc80000000003 */
[----:B------:R-:W-:-:S04]  /*1ba0*/  FFMA R3, R2, R3, 0.055503588169813156128 ;  /* 0x3d6357bb02037423 */ /* 0x000fc80000000003 */
[----:B------:R-:W-:Y:S01]  /*1bb0*/  FFMA R9, R2, R3, 0.24022644758224487305 ;  /* 0x3e75fdec02097423 */ /* 0x000fe20000000003 */
[----:B------:R-:W-:Y:S02]  /*1bc0*/  SEL R3, RZ, 0x83000000, P0 ;  /* 0x83000000ff037807 */ /* 0x000fe40000000000 */
[----:B------:R-:W-:Y:S01]  /*1bd0*/  FSETP.NEU.AND P0, PT, |R0|, +INF , PT ;  /* 0x7f8000000000780b */ /* 0x000fe20003f0d200 */
[----:B------:R-:W-:Y:S01]  /*1be0*/  FFMA R9, R2, R9, 0.69314718246459960938 ;  /* 0x3f31721802097423 */ /* 0x000fe20000000009 */
[----:B--2---:R-:W-:Y:S02]  /*1bf0*/  LEA R12, R12, -R3, 0x17 ;  /* 0x800000030c0c7211 */ /* 0x004fe400078eb8ff */
[----:B------:R-:W-:Y:S01]  /*1c00*/  IADD3 R3, PT, PT, R3, 0x7f000000, RZ ;  /* 0x7f00000003037810 */ /* 0x000fe20007ffe0ff */
[----:B------:R-:W-:-:S04]  /*1c10*/  FFMA R2, R2, R9, 1 ;  /* 0x3f80000002027423 */ /* 0x000fc80000000009 */
[----:B------:R-:W-:-:S04]  /*1c20*/  FMUL R3, R3, R2 ;  /* 0x0000000203037220 */ /* 0x000fc80000400000 */
[----:B------:R-:W-:Y:S01]  /*1c30*/  @!P1 FMUL R8, R12, R3 ;  /* 0x000000030c089220 */ /* 0x000fe20000400000 */
[----:B------:R-:W-:Y:S06]  /*1c40*/  @P0 BRA P3, `(.L_x_16) ;  /* 0x0000000000100947 */ /* 0x000fec0001800000 */
[----:B------:R-:W-:-:S05]  /*1c50*/  FADD R0, R0, R0 ;  /* 0x0000000000007221 */ /* 0x000fca0000000000 */
[----:B------:R-:W-:Y:S01]  /*1c60*/  LOP3.LUT R8, R0, 0x7fffffff, RZ, 0xc0, !PT ;  /* 0x7fffffff00087812 */ /* 0x000fe200078ec0ff */
[----:B------:R-:W-:Y:S06]  /*1c70*/  BRA `(.L_x_16) ;  /* 0x0000000000047947 */ /* 0x000fec0003800000 */
.L_x_17:
[----:B------:R-:W-:-:S07]  /*1c80*/  FADD R8, R0, 2 ;  /* 0x4000000000087421 */ /* 0x000fce0000000000 */
.L_x_16:
[----:B------:R-:W-:Y:S05]  /*1c90*/  BSYNC.RECONVERGENT B0 ;  /* 0x0000000000007941 */ /* 0x000fea0003800200 */
.L_x_15:
[----:B------:R-:W-:-:S04]  /*1ca0*/  FADD R7, R8, R7 ;  /* 0x0000000708077221 */ /* 0x000fc80000000000 */
[----:B------:R0:W1:Y:S03]  /*1cb0*/  F2I.TRUNC.NTZ R14, R7 ;  /* 0x00000007000e7305 */ /* 0x000066000020f100 */
.L_x_14:
[----:B-1----:R-:W-:-:S07]  /*1cc0*/  I2FP.F32.S32 R3, R14 ;  /* 0x0000000e00037245 */ /* 0x002fce0000201400 */
.L_x_6:
[----:B------:R-:W-:Y:S01]  /*1cd0*/  BAR.SYNC.DEFER_BLOCKING 0x0 ;  /* 0x0000000000007b1d */ /* 0x000fe20000010000 */
[----:B------:R-:W-:-:S13]  /*1ce0*/  ISETP.GE.AND P0, PT, R5, 0x1, PT ;  /* 0x000000010500780c */ /* 0x000fda0003f06270 */
[----:B------:R-:W-:Y:S05]  /*1cf0*/  @!P0 EXIT ;  /* 0x000000000000894d */ /* 0x000fea0003800000 */
[----:B------:R-:W-:Y:S01]  /*1d00*/  I2FP.F32.S32 R2, R5 ;  /* 0x0000000500027245 */ /* 0x000fe20000201400 */
[----:B------:R-:W-:Y:S03]  /*1d10*/  BSSY.RECONVERGENT B2, `(.L_x_18) ;  /* 0x000000d000027945 */ /* 0x000fe60003800200 */
[----:B------:R-:W1:Y:S08]  /*1d20*/  MUFU.RCP R5, R2 ;  /* 0x0000000200057308 */ /* 0x000e700000001000 */
[----:B------:R-:W3:Y:S01]  /*1d30*/  FCHK P0, R3, R2 ;  /* 0x0000000203007302 */ /* 0x000ee20000000000 */
[----:B-1----:R-:W-:-:S04]  /*1d40*/  FFMA R0, -R2, R5, 1 ;  /* 0x3f80000002007423 */ /* 0x002fc80000000105 */
[----:B------:R-:W-:-:S04]  /*1d50*/  FFMA R0, R5, R0, R5 ;  /* 0x0000000005007223 */ /* 0x000fc80000000005 */
[----:B------:R-:W-:-:S04]  /*1d60*/  FFMA R5, R0, R3, RZ ;  /* 0x0000000300057223 */ /* 0x000fc800000000ff */
[----:B------:R-:W-:-:S04]  /*1d70*/  FFMA R8, -R2, R5, R3 ;  /* 0x0000000502087223 */ /* 0x000fc80000000103 */
[----:B------:R-:W-:Y:S01]  /*1d80*/  FFMA R0, R0, R8, R5 ;  /* 0x0000000800007223 */ /* 0x000fe20000000005 */
[----:B---3--:R-:W-:Y:S06]  /*1d90*/  @!P0 BRA `(.L_x_19) ;  /* 0x0000000000108947 */ /* 0x008fec0003800000 */
[----:B------:R-:W-:Y:S01]  /*1da0*/  IMAD.MOV.U32 R0, RZ, RZ, R3 ;  /* 0x000000ffff007224 */ /* 0x000fe200078e0003 */
[----:B------:R-:W-:Y:S02]  /*1db0*/  MOV R3, R2 ;  /* 0x0000000200037202 */ /* 0x000fe40000000f00 */
[----:B------:R-:W-:-:S07]  /*1dc0*/  MOV R2, 0x1de0 ;  /* 0x00001de000027802 */ /* 0x000fce0000000f00 */
[----:B0-2---:R-:W-:Y:S05]  /*1dd0*/  CALL.REL.NOINC `($__internal_1_$__cuda_sm3x_div_rn_noftz_f32_slowpath) ;  /* 0x0000002000747944 */ /* 0x005fea0003c00000 */
.L_x_19:
[----:B------:R-:W-:Y:S05]  /*1de0*/  BSYNC.RECONVERGENT B2 ;  /* 0x0000000000027941 */ /* 0x000fea0003800200 */
.L_x_18:
[----:B------:R-:W1:Y:S01]  /*1df0*/  F2I.TRUNC.NTZ R0, R0 ;  /* 0x0000000000007305 */ /* 0x000e62000020f100 */
[----:B------:R-:W-:Y:S01]  /*1e00*/  BSSY.RECONVERGENT B0, `(.L_x_20) ;  /* 0x000000d000007945 */ /* 0x000fe20003800200 */
[----:B-1----:R-:W-:-:S04]  /*1e10*/  I2FP.F32.S32 R0, R0 ;  /* 0x0000000000007245 */ /* 0x002fc80000201400 */
[----:B------:R-:W-:Y:S02]  /*1e20*/  IADD3 R2, PT, PT, R0, -0xd000000, RZ ;  /* 0xf300000000027810 */ /* 0x000fe40007ffe0ff */
[----:B------:R1:W3:Y:S02]  /*1e30*/  MUFU.RSQ R3, R0 ;  /* 0x0000000000037308 */ /* 0x0002e40000001400 */
[----:B------:R-:W-:-:S13]  /*1e40*/  ISETP.GT.U32.AND P0, PT, R2, 0x727fffff, PT ;  /* 0x727fffff0200780c */ /* 0x000fda0003f04070 */
[----:B-1----:R-:W-:Y:S05]  /*1e50*/  @!P0 BRA `(.L_x_21) ;  /* 0x00000000000c8947 */ /* 0x002fea0003800000 */
[----:B------:R-:W-:-:S07]  /*1e60*/  MOV R9, 0x1e80 ;  /* 0x00001e8000097802 */ /* 0x000fce0000000f00 */
[----:B0-23--:R-:W-:Y:S05]  /*1e70*/  CALL.REL.NOINC `($__internal_0_$__cuda_sm20_sqrt_rn_f32_slowpath) ;  /* 0x0000001c00f07944 */ /* 0x00dfea0003c00000 */
[----:B------:R-:W-:Y:S05]  /*1e80*/  BRA `(.L_x_22) ;  /* 0x0000000000107947 */ /* 0x000fea0003800000 */
.L_x_21:
[----:B---3--:R-:W-:Y:S01]  /*1e90*/  FMUL.FTZ R5, R0, R3 ;  /* 0x0000000300057220 */ /* 0x008fe20000410000 */
[----:B------:R-:W-:-:S03]  /*1ea0*/  FMUL.FTZ R2, R3, 0.5 ;  /* 0x3f00000003027820 */ /* 0x000fc60000410000 */
[----:B------:R-:W-:-:S04]  /*1eb0*/  FFMA R0, -R5, R5, R0 ;  /* 0x0000000505007223 */ /* 0x000fc80000000100 */
[----:B------:R-:W-:-:S07]  /*1ec0*/  FFMA R5, R0, R2, R5 ;  /* 0x0000000200057223 */ /* 0x000fce0000000005 */
.L_x_22:
[----:B------:R-:W-:Y:S05]  /*1ed0*/  BSYNC.RECONVERGENT B0 ;  /* 0x0000000000007941 */ /* 0x000fea0003800200 */
.L_x_20:
[----:B------:R-:W1:Y:S01]  /*1ee0*/  LDCU UR4, c[0x0][0x390] ;  /* 0x00007200ff0477ac */ /* 0x000e620008000800 */
[----:B------:R-:W3:Y:S01]  /*1ef0*/  F2I.TRUNC.NTZ R5, R5 ;  /* 0x0000000500057305 */ /* 0x000ee2000020f100 */
[----:B0-----:R-:W-:Y:S01]  /*1f00*/  HFMA2 R7, -RZ, RZ, 0, 0 ;  /* 0x00000000ff077431 */ /* 0x001fe200000001ff */
[----:B------:R-:W-:Y:S02]  /*1f10*/  I2FP.F32.S32 R6, R6 ;  /* 0x0000000600067245 */ /* 0x000fe40000201400 */
[----:B---3--:R-:W-:Y:S02]  /*1f20*/  I2FP.F32.S32 R3, R5 ;  /* 0x0000000500037245 */ /* 0x008fe40000201400 */
[----:B-1----:R-:W-:-:S04]  /*1f30*/  MOV R15, UR4 ;  /* 0x00000004000f7c02 */ /* 0x002fc80008000f00 */
[C---:B------:R-:W-:Y:S01]  /*1f40*/  IADD3 R0, PT, PT, R15.reuse, -0x1, RZ ;  /* 0xffffffff0f007810 */ /* 0x040fe20007ffe0ff */
[----:B------:R-:W-:Y:S01]  /*1f50*/  IMAD R8, R4, R15, RZ ;  /* 0x0000000f04087224 */ /* 0x000fe200078e02ff */
[----:B------:R-:W-:Y:S02]  /*1f60*/  LOP3.LUT R9, R15, 0x7, RZ, 0xc0, !PT ;  /* 0x000000070f097812 */ /* 0x000fe400078ec0ff */
[----:B------:R-:W-:-:S13]  /*1f70*/  ISETP.GE.U32.AND P0, PT, R0, 0x7, PT ;  /* 0x000000070000780c */ /* 0x000fda0003f06070 */
[----:B------:R-:W-:Y:S05]  /*1f80*/  @!P0 BRA `(.L_x_23) ;  /* 0x0000000c00b48947 */ /* 0x000fea0003800000 */
[C---:B------:R-:W-:Y:S01]  /*1f90*/  LOP3.LUT R7, R15.reuse, 0x7ffffff8, RZ, 0xc0, !PT ;  /* 0x7ffffff80f077812 */ /* 0x040fe200078ec0ff */
[C---:B--2---:R-:W-:Y:S01]  /*1fa0*/  IMAD R11, R15.reuse, 0x7, R4 ;  /* 0x000000070f0b7824 */ /* 0x044fe200078e0204 */
[C---:B------:R-:W-:Y:S01]  /*1fb0*/  IADD3 R10, PT, PT, R15.reuse, UR5, R10 ;  /* 0x000000050f0a7c10 */ /* 0x040fe2000fffe00a */
[C-C-:B------:R-:W-:Y:S01]  /*1fc0*/  IMAD R12, R15.reuse, 0x6, R4.reuse ;  /* 0x000000060f0c7824 */ /* 0x140fe200078e0204 */
[CC--:B------:R-:W-:Y:S01]  /*1fd0*/  LEA R16, R15.reuse, R4.reuse, 0x2 ;  /* 0x000000040f107211 */ /* 0x0c0fe200078e10ff */
[C-C-:B------:R-:W-:Y:S01]  /*1fe0*/  IMAD R13, R15.reuse, 0x5, R4.reuse ;  /* 0x000000050f0d7824 */ /* 0x140fe200078e0204 */
[C---:B------:R-:W-:Y:S01]  /*1ff0*/  LEA R18, R15.reuse, R4, 0x1 ;  /* 0x000000040f127211 */ /* 0x040fe200078e08ff */
[--C-:B------:R-:W-:Y:S01]  /*2000*/  IMAD R17, R15, 0x3, R4.reuse ;  /* 0x000000030f117824 */ /* 0x100fe200078e0204 */
[----:B------:R-:W-:Y:S01]  /*2010*/  MOV R19, R8 ;  /* 0x0000000800137202 */ /* 0x000fe20000000f00 */
[----:B------:R-:W-:Y:S01]  /*2020*/  IMAD.MOV.U32 R20, RZ, RZ, R4 ;  /* 0x000000ffff147224 */ /* 0x000fe200078e0004 */
[----:B------:R-:W-:Y:S01]  /*2030*/  IADD3 R21, PT, PT, -R7, RZ, RZ ;  /* 0x000000ff07157210 */ /* 0x000fe20007ffe1ff */
[----:B------:R-:W0:Y:S01]  /*2040*/  LDCU.64 UR12, c[0x0][0x388] ;  /* 0x00007100ff0c77ac */ /* 0x000e220008000a00 */
[----:B------:R-:W1:Y:S01]  /*2050*/  LDCU UR7, c[0x0][0x390] ;  /* 0x00007200ff0777ac */ /* 0x000e620008000800 */
[----:B------:R-:W2:Y:S01]  /*2060*/  LDCU.64 UR10, c[0x0][0x380] ;  /* 0x00007000ff0a77ac */ /* 0x000ea20008000a00 */
[----:B------:R-:W-:-:S05]  /*2070*/  UMOV UR4, URZ ;  /* 0x000000ff00047c82 */ /* 0x000fca0008000000 */
.L_x_63:
[----:B------:R-:W-:Y:S01]  /*2080*/  ISETP.NE.AND P0, PT, R5, RZ, PT ;  /* 0x000000ff0500720c */ /* 0x000fe20003f05270 */
[----:B------:R-:W-:-:S12]  /*2090*/  BSSY.RECONVERGENT B2, `(.L_x_24) ;  /* 0x000001a000027945 */ /* 0x000fd80003800200 */
[----:B--2---:R-:W3:Y:S02]  /*20a0*/  @!P0 LDC.64 R24, c[0x0][0x388] ;  /* 0x0000e200ff188b82 */ /* 0x004ee40000000a00 */
[----:B---3--:R-:W-:-:S05]  /*20b0*/  @!P0 IMAD.WIDE R14, R20, 0x4, R24 ;  /* 0x00000004140e8825 */ /* 0x008fca00078e0218 */
[----:B------:R3:W-:Y:S01]  /*20c0*/  @!P0 STG.E desc[UR8][R14.64], RZ ;  /* 0x000000ff0e008986 */ /* 0x0007e2000c101908 */
[----:B-1----:R-:W-:Y:S05]  /*20d0*/  @!P0 BRA `(.L_x_25) ;  /* 0x0000000000548947 */ /* 0x002fea0003800000 */
[----:B---3--:R-:W3:Y:S02]  /*20e0*/  LDC.64 R14, c[0x0][0x380] ;  /* 0x0000e000ff0e7b82 */ /* 0x008ee40000000a00 */
[----:B---3--:R-:W-:-:S06]  /*20f0*/  IMAD.WIDE R14, R19, 0x4, R14 ;  /* 0x00000004130e7825 */ /* 0x008fcc00078e020e */
[----:B------:R-:W3:Y:S01]  /*2100*/  LDG.E R15, desc[UR8][R14.64] ;  /* 0x000000080e0f7981 */ /* 0x000ee2000c1e1900 */
[----:B------:R-:W4:Y:S01]  /*2110*/  MUFU.RCP R2, R3 ;  /* 0x0000000300027308 */ /* 0x000f220000001000 */
[----:B------:R-:W-:Y:S01]  /*2120*/  BSSY.RECONVERGENT B3, `(.L_x_26) ;  /* 0x000000c000037945 */ /* 0x000fe20003800200 */
[----:B----4-:R-:W-:-:S04]  /*2130*/  FFMA R23, -R3, R2, 1 ;  /* 0x3f80000003177423 */ /* 0x010fc80000000102 */
[----:B------:R-:W-:Y:S01]  /*2140*/  FFMA R23, R2, R23, R2 ;  /* 0x0000001702177223 */ /* 0x000fe20000000002 */
[----:B---3--:R-:W-:-:S04]  /*2150*/  FADD R0, -R6, R15 ;  /* 0x0000000f06007221 */ /* 0x008fc80000000100 */
[----:B------:R-:W3:Y:S01]  /*2160*/  FCHK P0, R0, R3 ;  /* 0x0000000300007302 */ /* 0x000ee20000000000 */
[----:B------:R-:W-:-:S04]  /*2170*/  FFMA R2, R0, R23, RZ ;  /* 0x0000001700027223 */ /* 0x000fc800000000ff */
[----:B------:R-:W-:-:S04]  /*2180*/  FFMA R22, -R3, R2, R0 ;  /* 0x0000000203167223 */ /* 0x000fc80000000100 */
[----:B------:R-:W-:Y:S01]  /*2190*/  FFMA R23, R23, R22, R2 ;  /* 0x0000001617177223 */ /* 0x000fe20000000002 */
[----:B---3--:R-:W-:Y:S06]  /*21a0*/  @!P0 BRA `(.L_x_27) ;  /* 0x00000000000c8947 */ /* 0x008fec0003800000 */
[----:B------:R-:W-:-:S07]  /*21b0*/  MOV R2, 0x21d0 ;  /* 0x000021d000027802 */ /* 0x000fce0000000f00 */
[----:B012---:R-:W-:Y:S05]  /*21c0*/  CALL.REL.NOINC `($__internal_1_$__cuda_sm3x_div_rn_noftz_f32_slowpath) ;  /* 0x0000001c00787944 */ /* 0x007fea0003c00000 */
[----:B------:R-:W-:-:S07]  /*21d0*/  MOV R23, R0 ;  /* 0x0000000000177202 */ /* 0x000fce0000000f00 */
.L_x_27:
[----:B012---:R-:W-:Y:S05]  /*21e0*/  BSYNC.RECONVERGENT B3 ;  /* 0x0000000000037941 */ /* 0x007fea0003800200 */
.L_x_26:
[----:B------:R-:W-:Y:S02]  /*21f0*/  MOV R24, UR12 ;  /* 0x0000000c00187c02 */ /* 0x000fe40008000f00 */
[----:B------:R-:W-:-:S03]  /*2200*/  MOV R25, UR13 ;  /* 0x0000000d00197c02 */ /* 0x000fc60008000f00 */
[----:B------:R-:W-:-:S05]  /*2210*/  IMAD.WIDE R14, R20, 0x4, R24 ;  /* 0x00000004140e7825 */ /* 0x000fca00078e0218 */
[----:B------:R4:W-:Y:S02]  /*2220*/  STG.E desc[UR8][R14.64], R23 ;  /* 0x000000170e007986 */ /* 0x0009e4000c101908 */
.L_x_25:
[----:B012---:R-:W-:Y:S05]  /*2230*/  BSYNC.RECONVERGENT B2 ;  /* 0x0000000000027941 */ /* 0x007fea0003800200 */
.L_x_24:
[----:B------:R-:W-:Y:S01]  /*2240*/  ISETP.NE.AND P1, PT, R5, RZ, PT ;  /* 0x000000ff0500720c */ /* 0x000fe20003f25270 */
[----:B------:R-:W-:Y:S02]  /*2250*/  USHF.R.S32.HI UR6, URZ, 0x1f, UR4 ;  /* 0x0000001fff067899 */ /* 0x000fe40008011404 */
[C---:B------:R-:W-:Y:S01]  /*2260*/  IADD3 R0, P0, PT, R8.reuse, UR4, RZ ;  /* 0x0000000408007c10 */ /* 0x040fe2000ff1e0ff */
[----:B------:R-:W-:Y:S03]  /*2270*/  BSSY.RECONVERGENT B2, `(.L_x_28) ;  /* 0x000001b000027945 */ /* 0x000fe60003800200 */
[----:B---34-:R-:W-:Y:S02]  /*2280*/  LEA.HI.X.SX32 R15, R8, UR6, 0x1, P0 ;  /* 0x00000006080f7c11 */ /* 0x018fe400080f0eff */
[----:B------:R-:W-:-:S04]  /*2290*/  LEA R14, P0, R0, UR10, 0x2 ;  /* 0x0000000a000e7c11 */ /* 0x000fc8000f8010ff */
[----:B------:R-:W-:Y:S01]  /*22a0*/  LEA.HI.X R15, R0, UR11, R15, 0x2, P0 ;  /* 0x0000000b000f7c11 */ /* 0x000fe200080f140f */
[----:B------:R-:W-:Y:S08]  /*22b0*/  @!P1 BRA `(.L_x_29) ;  /* 0x0000000000509947 */ /* 0x000ff00003800000 */
[----:B------:R-:W2:Y:S01]  /*22c0*/  LDG.E R23, desc[UR8][R14.64+0x4] ;  /* 0x000004080e177981 */ /* 0x000ea2000c1e1900 */
[----:B------:R-:W0:Y:S01]  /*22d0*/  MUFU.RCP R0, R3 ;  /* 0x0000000300007308 */ /* 0x000e220000001000 */
[----:B------:R-:W-:Y:S01]  /*22e0*/  BSSY.RECONVERGENT B3, `(.L_x_30) ;  /* 0x000000c000037945 */ /* 0x000fe20003800200 */
[----:B0-----:R-:W-:-:S04]  /*22f0*/  FFMA R25, -R3, R0, 1 ;  /* 0x3f80000003197423 */ /* 0x001fc80000000100 */
[----:B------:R-:W-:Y:S01]  /*2300*/  FFMA R0, R0, R25, R0 ;  /* 0x0000001900007223 */ /* 0x000fe20000000000 */
[----:B--2---:R-:W-:-:S04]  /*2310*/  FADD R22, -R6, R23 ;  /* 0x0000001706167221 */ /* 0x004fc80000000100 */
[----:B------:R-:W0:Y:S01]  /*2320*/  FCHK P0, R22, R3 ;  /* 0x0000000316007302 */ /* 0x000e220000000000 */
[----:B------:R-:W-:-:S04]  /*2330*/  FFMA R2, R0, R22, RZ ;  /* 0x0000001600027223 */ /* 0x000fc800000000ff */
[----:B------:R-:W-:-:S04]  /*2340*/  FFMA R23, -R3, R2, R22 ;  /* 0x0000000203177223 */ /* 0x000fc80000000116 */
[----:B------:R-:W-:Y:S01]  /*2350*/  FFMA R0, R0, R23, R2 ;  /* 0x0000001700007223 */ /* 0x000fe20000000002 */
[----:B0-----:R-:W-:Y:S06]  /*2360*/  @!P0 BRA `(.L_x_31) ;  /* 0x00000000000c8947 */ /* 0x001fec0003800000 */
[----:B------:R-:W-:Y:S02]  /*2370*/  MOV R0, R22 ;  /* 0x0000001600007202 */ /* 0x000fe40000000f00 */
[----:B------:R-:W-:-:S07]  /*2380*/  MOV R2, 0x23a0 ;  /* 0x000023a000027802 */ /* 0x000fce0000000f00 */
[----:B------:R-:W-:Y:S05]  /*2390*/  CALL.REL.NOINC `($__internal_1_$__cuda_sm3x_div_rn_noftz_f32_slowpath) ;  /* 0x0000001c00047944 */ /* 0x000fea0003c00000 */
.L_x_31:
[----:B------:R-:W-:Y:S05]  /*23a0*/  BSYNC.RECONVERGENT B3 ;  /* 0x0000000000037941 */ /* 0x000fea0003800200 */
.L_x_30:
[----:B------:R-:W-:Y:S02]  /*23b0*/  MOV R24, UR12 ;  /* 0x0000000c00187c02 */ /* 0x000fe40008000f00 */
[----:B------:R-:W-:-:S03]  /*23c0*/  MOV R25, UR13 ;  /* 0x0000000d00197c02 */ /* 0x000fc60008000f00 */
[----:B------:R-:W-:-:S05]  /*23d0*/  IMAD.WIDE R22, R10, 0x4, R24 ;  /* 0x000000040a167825 */ /* 0x000fca00078e0218 */
[----:B------:R0:W-:Y:S01]  /*23e0*/  STG.E desc[UR8][R22.64], R0 ;  /* 0x0000000016007986 */ /* 0x0001e2000c101908 */
[----:B------:R-:W-:Y:S05]  /*23f0*/  BRA `(.L_x_32) ;  /* 0x0000000000087947 */ /* 0x000fea0003800000 */
.L_x_29:
[----:B------:R-:W-:-:S05]  /*2400*/  IMAD.WIDE R22, R10, 0x4, R24 ;  /* 0x000000040a167825 */ /* 0x000fca00078e0218 */
[----:B------:R1:W-:Y:S02]  /*2410*/  STG.E desc[UR8][R22.64], RZ ;  /* 0x000000ff16007986 */ /* 0x0003e4000c101908 */
.L_x_32:
[----:B------:R-:W-:Y:S05]  /*2420*/  BSYNC.RECONVERGENT B2 ;  /* 0x0000000000027941 */ /* 0x000fea0003800200 */
.L_x_28:
[----:B------:R-:W-:Y:S04]  /*2430*/  BSSY.RECONVERGENT B2, `(.L_x_33) ;  /* 0x0000018000027945 */ /* 0x000fe80003800200 */
[----:B------:R-:W-:Y:S05]  /*2440*/  @!P1 BRA `(.L_x_34) ;  /* 0x0000000000509947 */ /* 0x000fea0003800000 */
[----:B01----:R-:W2:Y:S01]  /*2450*/  LDG.E R23, desc[UR8][R14.64+0x8] ;  /* 0x000008080e177981 */ /* 0x003ea2000c1e1900 */
        /* <DEDUP_REMOVED lines=13> */
.L_x_36:
[----:B------:R-:W-:Y:S05]  /*2530*/  BSYNC.RECONVERGENT B3 ;  /* 0x0000000000037941 */ /* 0x000fea0003800200 */
.L_x_35:
[----:B------:R-:W-:Y:S01]  /*2540*/  MOV R25, UR13 ;  /* 0x0000000d00197c02 */ /* 0x000fe20008000f00 */
[----:B------:R-:W-:-:S04]  /*2550*/  IMAD.U32 R24, RZ, RZ, UR12 ;  /* 0x0000000cff187e24 */ /* 0x000fc8000f8e00ff */
[----:B------:R-:W-:-:S05]  /*2560*/  IMAD.WIDE R22, R18, 0x4, R24 ;  /* 0x0000000412167825 */ /* 0x000fca00078e0218 */
[----:B------:R0:W-:Y:S01]  /*2570*/  STG.E desc[UR8][R22.64], R0 ;  /* 0x0000000016007986 */ /* 0x0001e2000c101908 */
[----:B------:R-:W-:Y:S05]  /*2580*/  BRA `(.L_x_37) ;  /* 0x0000000000087947 */ /* 0x000fea0003800000 */
.L_x_34:
[----:B01----:R-:W-:-:S05]  /*2590*/  IMAD.WIDE R22, R18, 0x4, R24 ;  /* 0x0000000412167825 */ /* 0x003fca00078e0218 */
[----:B------:R1:W-:Y:S02]  /*25a0*/  STG.E desc[UR8][R22.64], RZ ;  /* 0x000000ff16007986 */ /* 0x0003e4000c101908 */
.L_x_37:
[----:B------:R-:W-:Y:S05]  /*25b0*/  BSYNC.RECONVERGENT B2 ;  /* 0x0000000000027941 */ /* 0x000fea0003800200 */
.L_x_33:
        /* <DEDUP_REMOVED lines=16> */
.L_x_41:
[----:B------:R-:W-:Y:S05]  /*26c0*/  BSYNC.RECONVERGENT B3 ;  /* 0x0000000000037941 */ /* 0x000fea0003800200 */
.L_x_40:
[----:B------:R-:W-:Y:S02]  /*26d0*/  MOV R24, UR12 ;  /* 0x0000000c00187c02 */ /* 0x000fe40008000f00 */
[----:B------:R-:W-:-:S03]  /*26e0*/  MOV R25, UR13 ;  /* 0x0000000d00197c02 */ /* 0x000fc60008000f00 */
[----:B------:R-:W-:-:S05]  /*26f0*/  IMAD.WIDE R22, R17, 0x4, R24 ;  /* 0x0000000411167825 */ /* 0x000fca00078e0218 */
[----:B------:R0:W-:Y:S01]  /*2700*/  STG.E desc[UR8][R22.64], R0 ;  /* 0x0000000016007986 */ /* 0x0001e2000c101908 */
[----:B------:R-:W-:Y:S05]  /*2710*/  BRA `(.L_x_42) ;  /* 0x0000000000087947 */ /* 0x000fea0003800000 */
.L_x_39:
[----:B01----:R-:W-:-:S05]  /*2720*/  IMAD.WIDE R22, R17, 0x4, R24 ;  /* 0x0000000411167825 */ /* 0x003fca00078e0218 */
[----:B------:R1:W-:Y:S02]  /*2730*/  STG.E desc[UR8][R22.64], RZ ;  /* 0x000000ff16007986 */ /* 0x0003e4000c101908 */
.L_x_42:
[----:B------:R-:W-:Y:S05]  /*2740*/  BSYNC.RECONVERGENT B2 ;  /* 0x0000000000027941 */ /* 0x000fea0003800200 */
.L_x_38:
        /* <DEDUP_REMOVED lines=16> */
.L_x_46:
[----:B------:R-:W-:Y:S05]  /*2850*/  BSYNC.RECONVERGENT B3 ;  /* 0x0000000000037941 */ /* 0x000fea0003800200 */
.L_x_45:
[----:B------:R-:W-:Y:S02]  /*2860*/  MOV R24, UR12 ;  /* 0x0000000c00187c02 */ /* 0x000fe40008000f00 */
[----:B------:R-:W-:-:S03]  /*2870*/  MOV R25, UR13 ;  /* 0x0000000d00197c02 */ /* 0x000fc60008000f00 */
[----:B------:R-:W-:-:S05]  /*2880*/  IMAD.WIDE R22, R16, 0x4, R24 ;  /* 0x0000000410167825 */ /* 0x000fca00078e0218 */
[----:B------:R0:W-:Y:S01]  /*2890*/  STG.E desc[UR8][R22.64], R0 ;  /* 0x0000000016007986 */ /* 0x0001e2000c101908 */
[----:B------:R-:W-:Y:S05]  /*28a0*/  BRA `(.L_x_47) ;  /* 0x0000000000087947 */ /* 0x000fea0003800000 */
.L_x_44:
[----:B01----:R-:W-:-:S05]  /*28b0*/  IMAD.WIDE R22, R16, 0x4, R24 ;  /* 0x0000000410167825 */ /* 0x003fca00078e0218 */
[----:B------:R1:W-:Y:S02]  /*28c0*/  STG.E desc[UR8][R22.64], RZ ;  /* 0x000000ff16007986 */ /* 0x0003e4000c101908 */
.L_x_47:
[----:B------:R-:W-:Y:S05]  /*28d0*/  BSYNC.RECONVERGENT B2 ;  /* 0x0000000000027941 */ /* 0x000fea0003800200 */
.L_x_43:
        /* <DEDUP_REMOVED lines=16> */
.L_x_51:
[----:B------:R-:W-:Y:S05]  /*29e0*/  BSYNC.RECONVERGENT B3 ;  /* 0x0000000000037941 */ /* 0x000fea0003800200 */
.L_x_50:
[----:B------:R-:W-:Y:S01]  /*29f0*/  MOV R25, UR13 ;  /* 0x0000000d00197c02 */ /* 0x000fe20008000f00 */
[----:B------:R-:W-:-:S04]  /*2a00*/  IMAD.U32 R24, RZ, RZ, UR12 ;  /* 0x0000000cff187e24 */ /* 0x000fc8000f8e00ff */
[----:B------:R-:W-:-:S05]  /*2a10*/  IMAD.WIDE R22, R13, 0x4, R24 ;  /* 0x000000040d167825 */ /* 0x000fca00078e0218 */
[----:B------:R0:W-:Y:S01]  /*2a20*/  STG.E desc[UR8][R22.64], R0 ;  /* 0x0000000016007986 */ /* 0x0001e2000c101908 */
[----:B------:R-:W-:Y:S05]  /*2a30*/  BRA `(.L_x_52) ;  /* 0x0000000000087947 */ /* 0x000fea0003800000 */
.L_x_49:
[----:B01----:R-:W-:-:S05]  /*2a40*/  IMAD.WIDE R22, R13, 0x4, R24 ;  /* 0x000000040d167825 */ /* 0x003fca00078e0218 */
[----:B------:R1:W-:Y:S02]  /*2a50*/  STG.E desc[UR8][R22.64], RZ ;  /* 0x000000ff16007986 */ /* 0x0003e4000c101908 */
.L_x_52:
[----:B------:R-:W-:Y:S05]  /*2a60*/  BSYNC.RECONVERGENT B2 ;  /* 0x0000000000027941 */ /* 0x000fea0003800200 */
.L_x_48:
        /* <DEDUP_REMOVED lines=16> */
.L_x_56:
[----:B------:R-:W-:Y:S05]  /*2b70*/  BSYNC.RECONVERGENT B3 ;  /* 0x0000000000037941 */ /* 0x000fea0003800200 */
.L_x_55:
[----:B------:R-:W-:Y:S02]  /*2b80*/  MOV R24, UR12 ;  /* 0x0000000c00187c02 */ /* 0x000fe40008000f00 */
[----:B------:R-:W-:-:S03]  /*2b90*/  MOV R25, UR13 ;  /* 0x0000000d00197c02 */ /* 0x000fc60008000f00 */
[----:B------:R-:W-:-:S05]  /*2ba0*/  IMAD.WIDE R22, R12, 0x4, R24 ;  /* 0x000000040c167825 */ /* 0x000fca00078e0218 */
[----:B------:R0:W-:Y:S01]  /*2bb0*/  STG.E desc[UR8][R22.64], R0 ;  /* 0x0000000016007986 */ /* 0x0001e2000c101908 */
[----:B------:R-:W-:Y:S05]  /*2bc0*/  BRA `(.L_x_57) ;  /* 0x0000000000087947 */ /* 0x000fea0003800000 */
.L_x_54:
[----:B01----:R-:W-:-:S05]  /*2bd0*/  IMAD.WIDE R22, R12, 0x4, R24 ;  /* 0x000000040c167825 */ /* 0x003fca00078e0218 */
[----:B------:R1:W-:Y:S02]  /*2be0*/  STG.E desc[UR8][R22.64], RZ ;  /* 0x000000ff16007986 */ /* 0x0003e4000c101908 */
.L_x_57:
[----:B------:R-:W-:Y:S05]  /*2bf0*/  BSYNC.RECONVERGENT B2 ;  /* 0x0000000000027941 */ /* 0x000fea0003800200 */
.L_x_53:
[----:B------:R-:W-:Y:S04]  /*2c00*/  BSSY.RECONVERGENT B2, `(.L_x_58) ;  /* 0x0000017000027945 */ /* 0x000fe80003800200 */
[----:B------:R-:W-:Y:S05]  /*2c10*/  @!P1 BRA `(.L_x_59) ;  /* 0x00000000004c9947 */ /* 0x000fea0003800000 */
[----:B------:R-:W2:Y:S01]  /*2c20*/  LDG.E R15, desc[UR8][R14.64+0x1c] ;  /* 0x00001c080e0f7981 */ /* 0x000ea2000c1e1900 */
[----:B0-----:R-:W1:Y:S01]  /*2c30*/  MUFU.RCP R0, R3 ;  /* 0x0000000300007308 */ /* 0x001e620000001000 */
[----:B------:R-:W-:Y:S01]  /*2c40*/  BSSY.RECONVERGENT B3, `(.L_x_60) ;  /* 0x000000c000037945 */ /* 0x000fe20003800200 */
[----:B-1----:R-:W-:-:S04]  /*2c50*/  FFMA R23, -R3, R0, 1 ;  /* 0x3f80000003177423 */ /* 0x002fc80000000100 */
        /* <DEDUP_REMOVED lines=10> */
.L_x_61:
[----:B------:R-:W-:Y:S05]  /*2d00*/  BSYNC.RECONVERGENT B3 ;  /* 0x0000000000037941 */ /* 0x000fea0003800200 */
.L_x_60:
[----:B------:R-:W0:Y:S02]  /*2d10*/  LDC.64 R14, c[0x0][0x388] ;  /* 0x0000e200ff0e7b82 */ /* 0x000e240000000a00 */
[----:B0-----:R-:W-:-:S05]  /*2d20*/  IMAD.WIDE R14, R11, 0x4, R14 ;  /* 0x000000040b0e7825 */ /* 0x001fca00078e020e */
[----:B------:R0:W-:Y:S01]  /*2d30*/  STG.E desc[UR8][R14.64], R0 ;  /* 0x000000000e007986 */ /* 0x0001e2000c101908 */
[----:B------:R-:W-:Y:S05]  /*2d40*/  BRA `(.L_x_62) ;  /* 0x0000000000087947 */ /* 0x000fea0003800000 */
.L_x_59:
[----:B------:R-:W-:-:S05]  /*2d50*/  IMAD.WIDE R24, R11, 0x4, R24 ;  /* 0x000000040b187825 */ /* 0x000fca00078e0218 */
[----:B------:R2:W-:Y:S02]  /*2d60*/  STG.E desc[UR8][R24.64], RZ ;  /* 0x000000ff18007986 */ /* 0x0005e4000c101908 */
.L_x_62:
[----:B------:R-:W-:Y:S05]  /*2d70*/  BSYNC.RECONVERGENT B2 ;  /* 0x0000000000027941 */ /* 0x000fea0003800200 */
.L_x_58:
[----:B------:R-:W-:Y:S01]  /*2d80*/  IADD3 R21, PT, PT, R21, 0x8, RZ ;  /* 0x0000000815157810 */ /* 0x000fe20007ffe0ff */
[----:B------:R-:W-:Y:S01]  /*2d90*/  UIADD3 UR4, UPT, UPT, UR4, 0x8, URZ ;  /* 0x0000000804047890 */ /* 0x000fe2000fffe0ff */
[----:B0-----:R-:W-:Y:S02]  /*2da0*/  MOV R15, UR7 ;  /* 0x00000007000f7c02 */ /* 0x001fe40008000f00 */
[----:B------:R-:W-:Y:S02]  /*2db0*/  ISETP.NE.AND P0, PT, R21, RZ, PT ;  /* 0x000000ff1500720c */ /* 0x000fe40003f05270 */
[----:B------:R-:W-:Y:S01]  /*2dc0*/  IADD3 R19, PT, PT, R19, 0x8, RZ ;  /* 0x0000000813137810 */ /* 0x000fe20007ffe0ff */
[C---:B------:R-:W-:Y:S01]  /*2dd0*/  IMAD R11, R15.reuse, 0x8, R11 ;  /* 0x000000080f0b7824 */ /* 0x040fe200078e020b */
[C---:B------:R-:W-:Y:S02]  /*2de0*/  LEA R12, R15.reuse, R12, 0x3 ;  /* 0x0000000c0f0c7211 */ /* 0x040fe400078e18ff */
[----:B------:R-:W-:-:S02]  /*2df0*/  LEA R13, R15, R13, 0x3 ;  /* 0x0000000d0f0d7211 */ /* 0x000fc400078e18ff */
[C---:B------:R-:W-:Y:S02]  /*2e00*/  LEA R16, R15.reuse, R16, 0x3 ;  /* 0x000000100f107211 */ /* 0x040fe400078e18ff */
[C---:B------:R-:W-:Y:S02]  /*2e10*/  LEA R17, R15.reuse, R17, 0x3 ;  /* 0x000000110f117211 */ /* 0x040fe400078e18ff */
[C---:B------:R-:W-:Y:S02]  /*2e20*/  LEA R18, R15.reuse, R18, 0x3 ;  /* 0x000000120f127211 */ /* 0x040fe400078e18ff */
[C---:B------:R-:W-:Y:S02]  /*2e30*/  LEA R20, R15.reuse, R20, 0x3 ;  /* 0x000000140f147211 */ /* 0x040fe400078e18ff */
[----:B------:R-:W-:Y:S01]  /*2e40*/  LEA R10, R15, R10, 0x3 ;  /* 0x0000000a0f0a7211 */ /* 0x000fe200078e18ff */
[----:B------:R-:W-:Y:S06]  /*2e50*/  @P0 BRA `(.L_x_63) ;  /* 0xfffffff000880947 */ /* 0x000fec000383ffff */
.L_x_23:
[----:B------:R-:W-:-:S13]  /*2e60*/  ISETP.NE.AND P0, PT, R9, RZ, PT ;  /* 0x000000ff0900720c */ /* 0x000fda0003f05270 */
[----:B------:R-:W-:Y:S05]  /*2e70*/  @!P0 EXIT ;  /* 0x000000000000894d */ /* 0x000fea0003800000 */
[----:B------:R-:W-:Y:S02]  /*2e80*/  ISETP.GE.U32.AND P0, PT, R9, 0x4, PT ;  /* 0x000000040900780c */ /* 0x000fe40003f06070 */
[----:B------:R-:W-:-:S11]  /*2e90*/  LOP3.LUT R9, R15, 0x3, RZ, 0xc0, !PT ;  /* 0x000000030f097812 */ /* 0x000fd600078ec0ff */
[----:B------:R-:W-:Y:S05]  /*2ea0*/  @!P0 BRA `(.L_x_64) ;  /* 0x0000000800248947 */ /* 0x000fea0003800000 */
[----:B------:R-:W-:Y:S01]  /*2eb0*/  ISETP.NE.AND P0, PT, R5, RZ, PT ;  /* 0x000000ff0500720c */ /* 0x000fe20003f05270 */
[----:B------:R-:W-:-:S12]  /*2ec0*/  BSSY.RECONVERGENT B2, `(.L_x_65) ;  /* 0x0000023000027945 */ /* 0x000fd80003800200 */
[----:B------:R-:W-:Y:S05]  /*2ed0*/  @!P0 BRA `(.L_x_66) ;  /* 0x00000000006c8947 */ /* 0x000fea0003800000 */
[----:B--2---:R-:W0:Y:S01]  /*2ee0*/  LDC.64 R10, c[0x0][0x380] ;  /* 0x0000e000ff0a7b82 */ /* 0x004e220000000a00 */
[----:B------:R-:W-:-:S05]  /*2ef0*/  IADD3 R13, PT, PT, R8, R7, RZ ;  /* 0x00000007080d7210 */ /* 0x000fca0007ffe0ff */
[----:B0-----:R-:W-:-:S06]  /*2f00*/  IMAD.WIDE R10, R13, 0x4, R10 ;  /* 0x000000040d0a7825 */ /* 0x001fcc00078e020a */
        /* <DEDUP_REMOVED lines=11> */
[----:B------:R-:W-:Y:S01]  /*2fc0*/  IMAD.MOV.U32 R0, RZ, RZ, R12 ;  /* 0x000000ffff007224 */ /* 0x000fe200078e000c */
[----:B------:R-:W-:-:S07]  /*2fd0*/  MOV R2, 0x2ff0 ;  /* 0x00002ff000027802 */ /* 0x000fce0000000f00 */
[----:B-1----:R-:W-:Y:S05]  /*2fe0*/  CALL.REL.NOINC `($__internal_1_$__cuda_sm3x_div_rn_noftz_f32_slowpath) ;  /* 0x0000000c00f07944 */ /* 0x002fea0003c00000 */
.L_x_68:
[----:B------:R-:W-:Y:S05]  /*2ff0*/  BSYNC.RECONVERGENT B3 ;  /* 0x0000000000037941 */ /* 0x000fea0003800200 */
.L_x_67:
[----:B------:R-:W0:Y:S01]  /*3000*/  LDCU UR4, c[0x0][0x390] ;  /* 0x00007200ff0477ac */ /* 0x000e220008000800 */
[----:B------:R-:W2:Y:S01]  /*3010*/  LDCU.64 UR6, c[0x0][0x388] ;  /* 0x00007100ff0677ac */ /* 0x000ea20008000a00 */
[----:B0-----:R-:W-:Y:S02]  /*3020*/  MOV R15, UR4 ;  /* 0x00000004000f7c02 */ /* 0x001fe40008000f00 */
[----:B--2---:R-:W-:-:S03]  /*3030*/  MOV R16, UR6 ;  /* 0x0000000600107c02 */ /* 0x004fc60008000f00 */
[----:B------:R-:W-:Y:S01]  /*3040*/  IMAD R11, R7, R15, R4 ;  /* 0x0000000f070b7224 */ /* 0x000fe200078e0204 */
[----:B------:R-:W-:-:S03]  /*3050*/  MOV R17, UR7 ;  /* 0x0000000700117c02 */ /* 0x000fc60008000f00 */
[----:B------:R-:W-:-:S05]  /*3060*/  IMAD.WIDE R10, R11, 0x4, R16 ;  /* 0x000000040b0a7825 */ /* 0x000fca00078e0210 */
[----:B------:R2:W-:Y:S01]  /*3070*/  STG.E desc[UR8][R10.64], R0 ;  /* 0x000000000a007986 */ /* 0x0005e2000c101908 */
[----:B------:R-:W-:Y:S05]  /*3080*/  BRA `(.L_x_69) ;  /* 0x0000000000187947 */ /* 0x000fea0003800000 */
.L_x_66:
[----:B------:R-:W0:Y:S01]  /*3090*/  LDCU.64 UR4, c[0x0][0x388] ;  /* 0x00007100ff0477ac */ /* 0x000e220008000a00 */
[----:B--2---:R-:W-:Y:S01]  /*30a0*/  IMAD R11, R7, R15, R4 ;  /* 0x0000000f070b7224 */ /* 0x004fe200078e0204 */
[----:B0-----:R-:W-:Y:S02]  /*30b0*/  MOV R16, UR4 ;  /* 0x0000000400107c02 */ /* 0x001fe40008000f00 */
[----:B------:R-:W-:-:S03]  /*30c0*/  MOV R17, UR5 ;  /* 0x0000000500117c02 */ /* 0x000fc60008000f00 */
[----:B------:R-:W-:-:S05]  /*30d0*/  IMAD.WIDE R10, R11, 0x4, R16 ;  /* 0x000000040b0a7825 */ /* 0x000fca00078e0210 */
[----:B------:R0:W-:Y:S02]  /*30e0*/  STG.E desc[UR8][R10.64], RZ ;  /* 0x000000ff0a007986 */ /* 0x0001e4000c101908 */
.L_x_69:
[----:B------:R-:W-:Y:S05]  /*30f0*/  BSYNC.RECONVERGENT B2 ;  /* 0x0000000000027941 */ /* 0x000fea0003800200 */
.L_x_65:
[----:B------:R-:W3:Y:S01]  /*3100*/  LDCU.64 UR4, c[0x0][0x380] ;  /* 0x00007000ff0477ac */ /* 0x000ee20008000a00 */
[----:B------:R-:W-:Y:S01]  /*3110*/  ISETP.NE.AND P1, PT, R5, RZ, PT ;  /* 0x000000ff0500720c */ /* 0x000fe20003f25270 */
[----:B------:R-:W-:Y:S01]  /*3120*/  BSSY.RECONVERGENT B2, `(.L_x_70) ;  /* 0x0000022000027945 */ /* 0x000fe20003800200 */
[----:B--2---:R-:W-:-:S04]  /*3130*/  IADD3 R0, P0, PT, R8, R7, RZ ;  /* 0x0000000708007210 */ /* 0x004fc80007f1e0ff */
[----:B0-----:R-:W-:Y:S02]  /*3140*/  LEA.HI.X.SX32 R11, R8, RZ, 0x1, P0 ;  /* 0x000000ff080b7211 */ /* 0x001fe400000f0eff */
[----:B---3--:R-:W-:-:S04]  /*3150*/  LEA R12, P0, R0, UR4, 0x2 ;  /* 0x00000004000c7c11 */ /* 0x008fc8000f8010ff */
[----:B------:R-:W-:Y:S02]  /*3160*/  LEA.HI.X R13, R0, UR5, R11, 0x2, P0 ;  /* 0x00000005000d7c11 */ /* 0x000fe400080f140b */
[----:B------:R-:W-:Y:S01]  /*3170*/  IADD3 R11, PT, PT, R7, 0x1, RZ ;  /* 0x00000001070b7810 */ /* 0x000fe20007ffe0ff */
[----:B------:R-:W-:Y:S06]  /*3180*/  @!P1 BRA `(.L_x_71) ;  /* 0x0000000000609947 */ /* 0x000fec0003800000 */
        /* <DEDUP_REMOVED lines=13> */
[----:B-1----:R-:W-:Y:S05]  /*3260*/  CALL.REL.NOINC `($__internal_1_$__cuda_sm3x_div_rn_noftz_f32_slowpath) ;  /* 0x0000000c00507944 */ /* 0x002fea0003c00000 */
.L_x_73:
[----:B------:R-:W-:Y:S05]  /*3270*/  BSYNC.RECONVERGENT B3 ;  /* 0x0000000000037941 */ /* 0x000fea0003800200 */
.L_x_72:
[----:B------:R-:W0:Y:S01]  /*3280*/  LDCU UR4, c[0x0][0x390] ;  /* 0x00007200ff0477ac */ /* 0x000e220008000800 */
[----:B------:R-:W2:Y:S01]  /*3290*/  LDCU.64 UR6, c[0x0][0x388] ;  /* 0x00007100ff0677ac */ /* 0x000ea20008000a00 */
[----:B0-----:R-:W-:Y:S02]  /*32a0*/  MOV R15, UR4 ;  /* 0x00000004000f7c02 */ /* 0x001fe40008000f00 */
[----:B--2---:R-:W-:Y:S01]  /*32b0*/  MOV R17, UR7 ;  /* 0x0000000700117c02 */ /* 0x004fe20008000f00 */
[----:B------:R-:W-:Y:S02]  /*32c0*/  IMAD.U32 R16, RZ, RZ, UR6 ;  /* 0x00000006ff107e24 */ /* 0x000fe4000f8e00ff */
[----:B------:R-:W-:-:S04]  /*32d0*/  IMAD R11, R11, R15, R4 ;  /* 0x0000000f0b0b7224 */ /* 0x000fc800078e0204 */
[----:B------:R-:W-:-:S05]  /*32e0*/  IMAD.WIDE R10, R11, 0x4, R16 ;  /* 0x000000040b0a7825 */ /* 0x000fca00078e0210 */
[----:B------:R2:W-:Y:S01]  /*32f0*/  STG.E desc[UR8][R10.64], R0 ;  /* 0x000000000a007986 */ /* 0x0005e2000c101908 */
[----:B------:R-:W-:Y:S05]  /*3300*/  BRA `(.L_x_74) ;  /* 0x00000000000c7947 */ /* 0x000fea0003800000 */
.L_x_71:
[----:B------:R-:W-:-:S04]  /*3310*/  IMAD R11, R11, R15, R4 ;  /* 0x0000000f0b0b7224 */ /* 0x000fc800078e0204 */
[----:B------:R-:W-:-:S05]  /*3320*/  IMAD.WIDE R10, R11, 0x4, R16 ;  /* 0x000000040b0a7825 */ /* 0x000fca00078e0210 */
[----:B------:R0:W-:Y:S02]  /*3330*/  STG.E desc[UR8][R10.64], RZ ;  /* 0x000000ff0a007986 */ /* 0x0001e4000c101908 */
.L_x_74:
[----:B------:R-:W-:Y:S05]  /*3340*/  BSYNC.RECONVERGENT B2 ;  /* 0x0000000000027941 */ /* 0x000fea0003800200 */
.L_x_70:
[----:B------:R-:W-:Y:S01]  /*3350*/  ISETP.NE.AND P0, PT, R5, RZ, PT ;  /* 0x000000ff0500720c */ /* 0x000fe20003f05270 */
[----:B------:R-:W-:Y:S01]  /*3360*/  BSSY.RECONVERGENT B2, `(.L_x_75) ;  /* 0x000001e000027945 */ /* 0x000fe20003800200 */
[----:B0-2---:R-:W-:-:S11]  /*3370*/  IADD3 R11, PT, PT, R7, 0x2, RZ ;  /* 0x00000002070b7810 */ /* 0x005fd60007ffe0ff */
[----:B------:R-:W-:Y:S05]  /*3380*/  @!P0 BRA `(.L_x_76) ;  /* 0x0000000000608947 */ /* 0x000fea0003800000 */
        /* <DEDUP_REMOVED lines=14> */
.L_x_78:
[----:B------:R-:W-:Y:S05]  /*3470*/  BSYNC.RECONVERGENT B3 ;  /* 0x0000000000037941 */ /* 0x000fea0003800200 */
.L_x_77:
        /* <DEDUP_REMOVED lines=9> */
.L_x_76:
[----:B------:R-:W-:-:S04]  /*3510*/  IMAD R11, R11, R15, R4 ;  /* 0x0000000f0b0b7224 */ /* 0x000fc800078e0204 */
[----:B------:R-:W-:-:S05]  /*3520*/  IMAD.WIDE R10, R11, 0x4, R16 ;  /* 0x000000040b0a7825 */ /* 0x000fca00078e0210 */
[----:B------:R0:W-:Y:S02]  /*3530*/  STG.E desc[UR8][R10.64], RZ ;  /* 0x000000ff0a007986 */ /* 0x0001e4000c101908 */
.L_x_79:
[----:B------:R-:W-:Y:S05]  /*3540*/  BSYNC.RECONVERGENT B2 ;  /* 0x0000000000027941 */ /* 0x000fea0003800200 */
.L_x_75:
        /* <DEDUP_REMOVED lines=18> */
.L_x_83:
[----:B------:R-:W-:Y:S05]  /*3670*/  BSYNC.RECONVERGENT B3 ;  /* 0x0000000000037941 */ /* 0x000fea0003800200 */
.L_x_82:
[----:B------:R-:W0:Y:S01]  /*3680*/  LDCU UR4, c[0x0][0x390] ;  /* 0x00007200ff0477ac */ /* 0x000e220008000800 */
[----:B------:R-:W2:Y:S01]  /*3690*/  LDC.64 R12, c[0x0][0x388] ;  /* 0x0000e200ff0c7b82 */ /* 0x000ea20000000a00 */
[----:B0-----:R-:W-:-:S04]  /*36a0*/  IMAD.U32 R15, RZ, RZ, UR4 ;  /* 0x00000004ff0f7e24 */ /* 0x001fc8000f8e00ff */
[----:B------:R-:W-:-:S04]  /*36b0*/  IMAD R11, R11, R15, R4 ;  /* 0x0000000f0b0b7224 */ /* 0x000fc800078e0204 */
[----:B--2---:R-:W-:-:S05]  /*36c0*/  IMAD.WIDE R10, R11, 0x4, R12 ;  /* 0x000000040b0a7825 */ /* 0x004fca00078e020c */
[----:B------:R2:W-:Y:S01]  /*36d0*/  STG.E desc[UR8][R10.64], R0 ;  /* 0x000000000a007986 */ /* 0x0005e2000c101908 */
[----:B------:R-:W-:Y:S05]  /*36e0*/  BRA `(.L_x_84) ;  /* 0x00000000000c7947 */ /* 0x000fea0003800000 */
.L_x_81:
[----:B------:R-:W-:-:S04]  /*36f0*/  IMAD R11, R11, R15, R4 ;  /* 0x0000000f0b0b7224 */ /* 0x000fc800078e0204 */
[----:B------:R-:W-:-:S05]  /*3700*/  IMAD.WIDE R16, R11, 0x4, R16 ;  /* 0x000000040b107825 */ /* 0x000fca00078e0210 */
[----:B------:R0:W-:Y:S02]  /*3710*/  STG.E desc[UR8][R16.64], RZ ;  /* 0x000000ff10007986 */ /* 0x0001e4000c101908 */
.L_x_84:
[----:B------:R-:W-:Y:S05]  /*3720*/  BSYNC.RECONVERGENT B2 ;  /* 0x0000000000027941 */ /* 0x000fea0003800200 */
.L_x_80:
[----:B------:R-:W-:-:S07]  /*3730*/  IADD3 R7, PT, PT, R7, 0x4, RZ ;  /* 0x0000000407077810 */ /* 0x000fce0007ffe0ff */
.L_x_64:
[----:B------:R-:W-:-:S13]  /*3740*/  ISETP.NE.AND P0, PT, R9, RZ, PT ;  /* 0x000000ff0900720c */ /* 0x000fda0003f05270 */
[----:B------:R-:W-:Y:S05]  /*3750*/  @!P0 EXIT ;  /* 0x000000000000894d */ /* 0x000fea0003800000 */
[----:B------:R-:W-:-:S13]  /*3760*/  ISETP.NE.AND P0, PT, R9, 0x1, PT ;  /* 0x000000010900780c */ /* 0x000fda0003f05270 */
[----:B------:R-:W-:Y:S05]  /*3770*/  @!P0 BRA `(.L_x_85) ;  /* 0x0000000400288947 */ /* 0x000fea0003800000 */
[----:B------:R-:W-:Y:S01]  /*3780*/  ISETP.NE.AND P0, PT, R5, RZ, PT ;  /* 0x000000ff0500720c */ /* 0x000fe20003f05270 */
[----:B------:R-:W-:-:S12]  /*3790*/  BSSY.RECONVERGENT B2, `(.L_x_86) ;  /* 0x0000023000027945 */ /* 0x000fd80003800200 */
[----:B------:R-:W-:Y:S05]  /*37a0*/  @!P0 BRA `(.L_x_87) ;  /* 0x00000000006c8947 */ /* 0x000fea0003800000 */
[----:B--2---:R-:W2:Y:S01]  /*37b0*/  LDC.64 R10, c[0x0][0x380] ;  /* 0x0000e000ff0a7b82 */ /* 0x004ea20000000a00 */
[----:B------:R-:W-:-:S05]  /*37c0*/  IADD3 R9, PT, PT, R8, R7, RZ ;  /* 0x0000000708097210 */ /* 0x000fca0007ffe0ff */
[----:B--2---:R-:W-:-:S06]  /*37d0*/  IMAD.WIDE R10, R9, 0x4, R10 ;  /* 0x00000004090a7825 */ /* 0x004fcc00078e020a */
[----:B------:R-:W2:Y:S01]  /*37e0*/  LDG.E R11, desc[UR8][R10.64] ;  /* 0x000000080a0b7981 */ /* 0x000ea2000c1e1900 */
[----:B------:R-:W3:Y:S01]  /*37f0*/  MUFU.RCP R0, R3 ;  /* 0x0000000300007308 */ /* 0x000ee20000001000 */
[----:B------:R-:W-:Y:S01]  /*3800*/  BSSY.RECONVERGENT B3, `(.L_x_88) ;  /* 0x000000c000037945 */ /* 0x000fe20003800200 */
[----:B---3--:R-:W-:-:S04]  /*3810*/  FFMA R9, -R3, R0, 1 ;  /* 0x3f80000003097423 */ /* 0x008fc80000000100 */
[----:B------:R-:W-:Y:S01]  /*3820*/  FFMA R0, R0, R9, R0 ;  /* 0x0000000900007223 */ /* 0x000fe20000000000 */
[----:B--2---:R-:W-:-:S04]  /*3830*/  FADD R12, -R6, R11 ;  /* 0x0000000b060c7221 */ /* 0x004fc80000000100 */
[----:B------:R-:W2:Y:S01]  /*3840*/  FCHK P0, R12, R3 ;  /* 0x000000030c007302 */ /* 0x000ea20000000000 */
[----:B------:R-:W-:-:S04]  /*3850*/  FFMA R2, R0, R12, RZ ;  /* 0x0000000c00027223 */ /* 0x000fc800000000ff */
[----:B------:R-:W-:-:S04]  /*3860*/  FFMA R9, -R3, R2, R12 ;  /* 0x0000000203097223 */ /* 0x000fc8000000010c */
[----:B------:R-:W-:Y:S01]  /*3870*/  FFMA R0, R0, R9, R2 ;  /* 0x0000000900007223 */ /* 0x000fe20000000002 */
[----:B--2---:R-:W-:Y:S06]  /*3880*/  @!P0 BRA `(.L_x_89) ;  /* 0x00000000000c8947 */ /* 0x004fec0003800000 */
[----:B------:R-:W-:Y:S02]  /*3890*/  MOV R0, R12 ;  /* 0x0000000c00007202 */ /* 0x000fe40000000f00 */
[----:B------:R-:W-:-:S07]  /*38a0*/  MOV R2, 0x38c0 ;  /* 0x000038c000027802 */ /* 0x000fce0000000f00 */
[----:B01----:R-:W-:Y:S05]  /*38b0*/  CALL.REL.NOINC `($__internal_1_$__cuda_sm3x_div_rn_noftz_f32_slowpath) ;  /* 0x0000000400bc7944 */ /* 0x003fea0003c00000 */
.L_x_89:
[----:B------:R-:W-:Y:S05]  /*38c0*/  BSYNC.RECONVERGENT B3 ;  /* 0x0000000000037941 */ /* 0x000fea0003800200 */
.L_x_88:
[----:B------:R-:W2:Y:S01]  /*38d0*/  LDCU UR4, c[0x0][0x390] ;  /* 0x00007200ff0477ac */ /* 0x000ea20008000800 */
[----:B------:R-:W3:Y:S01]  /*38e0*/  LDCU.64 UR6, c[0x0][0x388] ;  /* 0x00007100ff0677ac */ /* 0x000ee20008000a00 */
[----:B--2---:R-:W-:Y:S02]  /*38f0*/  MOV R15, UR4 ;  /* 0x00000004000f7c02 */ /* 0x004fe40008000f00 */
[----:B---3--:R-:W-:-:S03]  /*3900*/  MOV R10, UR6 ;  /* 0x00000006000a7c02 */ /* 0x008fc60008000f00 */
[----:B------:R-:W-:Y:S01]  /*3910*/  IMAD R13, R7, R15, R4 ;  /* 0x0000000f070d7224 */ /* 0x000fe200078e0204 */
[----:B------:R-:W-:-:S03]  /*3920*/  MOV R11, UR7 ;  /* 0x00000007000b7c02 */ /* 0x000fc60008000f00 */
[----:B------:R-:W-:-:S05]  /*3930*/  IMAD.WIDE R12, R13, 0x4, R10 ;  /* 0x000000040d0c7825 */ /* 0x000fca00078e020a */
[----:B------:R2:W-:Y:S01]  /*3940*/  STG.E desc[UR8][R12.64], R0 ;  /* 0x000000000c007986 */ /* 0x0005e2000c101908 */
[----:B------:R-:W-:Y:S05]  /*3950*/  BRA `(.L_x_90) ;  /* 0x0000000000187947 */ /* 0x000fea0003800000 */
.L_x_87:
[----:B------:R-:W2:Y:S01]  /*3960*/  LDCU.64 UR4, c[0x0][0x388] ;  /* 0x00007100ff0477ac */ /* 0x000ea20008000a00 */
[----:B------:R-:W-:Y:S01]  /*3970*/  IMAD R13, R7, R15, R4 ;  /* 0x0000000f070d7224 */ /* 0x000fe200078e0204 */
[----:B--2---:R-:W-:Y:S02]  /*3980*/  MOV R10, UR4 ;  /* 0x00000004000a7c02 */ /* 0x004fe40008000f00 */
[----:B------:R-:W-:-:S03]  /*3990*/  MOV R11, UR5 ;  /* 0x00000005000b7c02 */ /* 0x000fc60008000f00 */
[----:B------:R-:W-:-:S05]  /*39a0*/  IMAD.WIDE R12, R13, 0x4, R10 ;  /* 0x000000040d0c7825 */ /* 0x000fca00078e020a */
[----:B------:R3:W-:Y:S02]  /*39b0*/  STG.E desc[UR8][R12.64], RZ ;  /* 0x000000ff0c007986 */ /* 0x0007e4000c101908 */
.L_x_90:
[----:B------:R-:W-:Y:S05]  /*39c0*/  BSYNC.RECONVERGENT B2 ;  /* 0x0000000000027941 */ /* 0x000fea0003800200 */
.L_x_86:
[----:B------:R-:W-:Y:S01]  /*39d0*/  ISETP.NE.AND P0, PT, R5, RZ, PT ;  /* 0x000000ff0500720c */ /* 0x000fe20003f05270 */
[----:B------:R-:W-:Y:S01]  /*39e0*/  BSSY.RECONVERGENT B2, `(.L_x_91) ;  /* 0x0000022000027945 */ /* 0x000fe20003800200 */
[----:B------:R-:W-:-:S11]  /*39f0*/  IADD3 R9, PT, PT, R7, 0x1, RZ ;  /* 0x0000000107097810 */ /* 0x000fd60007ffe0ff */
[----:B------:R-:W-:Y:S05]  /*3a00*/  @!P0 BRA `(.L_x_92) ;  /* 0x0000000000708947 */ /* 0x000fea0003800000 */
[----:B------:R-:W4:Y:S01]  /*3a10*/  LDCU.64 UR4, c[0x0][0x380] ;  /* 0x00007000ff0477ac */ /* 0x000f220008000a00 */
[----:B------:R-:W-:Y:S02]  /*3a20*/  SHF.R.S32.HI R11, RZ, 0x1f, R7 ;  /* 0x0000001fff0b7819 */ /* 0x000fe40000011407 */
[----:B--2---:R-:W-:-:S04]  /*3a30*/  IADD3 R0, P0, PT, R8, R7, RZ ;  /* 0x0000000708007210 */ /* 0x004fc80007f1e0ff */
[----:B------:R-:W-:Y:S02]  /*3a40*/  LEA.HI.X.SX32 R11, R8, R11, 0x1, P0 ;  /* 0x0000000b080b7211 */ /* 0x000fe400000f0eff */
[----:B----4-:R-:W-:-:S04]  /*3a50*/  LEA R10, P0, R0, UR4, 0x2 ;  /* 0x00000004000a7c11 */ /* 0x010fc8000f8010ff */
[----:B------:R-:W-:-:S06]  /*3a60*/  LEA.HI.X R11, R0, UR5, R11, 0x2, P0 ;  /* 0x00000005000b7c11 */ /* 0x000fcc00080f140b */
        /* <DEDUP_REMOVED lines=11> */
[----:B------:R-:W-:Y:S01]  /*3b20*/  IMAD.MOV.U32 R0, RZ, RZ, R12 ;  /* 0x000000ffff007224 */ /* 0x000fe200078e000c */
[----:B------:R-:W-:-:S07]  /*3b30*/  MOV R2, 0x3b50 ;  /* 0x00003b5000027802 */ /* 0x000fce0000000f00 */
[----:B01----:R-:W-:Y:S05]  /*3b40*/  CALL.REL.NOINC `($__internal_1_$__cuda_sm3x_div_rn_noftz_f32_slowpath) ;  /* 0x0000000400187944 */ /* 0x003fea0003c00000 */
.L_x_94:
[----:B------:R-:W-:Y:S05]  /*3b50*/  BSYNC.RECONVERGENT B3 ;  /* 0x0000000000037941 */ /* 0x000fea0003800200 */
.L_x_93:
[----:B------:R-:W2:Y:S01]  /*3b60*/  LDCU UR4, c[0x0][0x390] ;  /* 0x00007200ff0477ac */ /* 0x000ea20008000800 */
[----:B------:R-:W3:Y:S01]  /*3b70*/  LDC.64 R10, c[0x0][0x388] ;  /* 0x0000e200ff0a7b82 */ /* 0x000ee20000000a00 */
[----:B--2---:R-:W-:-:S05]  /*3b80*/  MOV R15, UR4 ;  /* 0x00000004000f7c02 */ /* 0x004fca0008000f00 */
[----:B------:R-:W-:-:S04]  /*3b90*/  IMAD R9, R9, R15, R4 ;  /* 0x0000000f09097224 */ /* 0x000fc800078e0204 */
[----:B---3--:R-:W-:-:S05]  /*3ba0*/  IMAD.WIDE R10, R9, 0x4, R10 ;  /* 0x00000004090a7825 */ /* 0x008fca00078e020a */
[----:B------:R2:W-:Y:S01]  /*3bb0*/  STG.E desc[UR8][R10.64], R0 ;  /* 0x000000000a007986 */ /* 0x0005e2000c101908 */
[----:B------:R-:W-:Y:S05]  /*3bc0*/  BRA `(.L_x_95) ;  /* 0x00000000000c7947 */ /* 0x000fea0003800000 */
.L_x_92:
[----:B------:R-:W-:-:S04]  /*3bd0*/  IMAD R9, R9, R15, R4 ;  /* 0x0000000f09097224 */ /* 0x000fc800078e0204 */
[----:B------:R-:W-:-:S05]  /*3be0*/  IMAD.WIDE R10, R9, 0x4, R10 ;  /* 0x00000004090a7825 */ /* 0x000fca00078e020a */
[----:B------:R4:W-:Y:S02]  /*3bf0*/  STG.E desc[UR8][R10.64], RZ ;  /* 0x000000ff0a007986 */ /* 0x0009e4000c101908 */
.L_x_95:
[----:B------:R-:W-:Y:S05]  /*3c00*/  BSYNC.RECONVERGENT B2 ;  /* 0x0000000000027941 */ /* 0x000fea0003800200 */
.L_x_91:
[----:B------:R-:W-:-:S07]  /*3c10*/  IADD3 R7, PT, PT, R7, 0x2, RZ ;  /* 0x0000000207077810 */ /* 0x000fce0007ffe0ff */
.L_x_85:
[----:B--2---:R-:W-:-:S04]  /*3c20*/  LOP3.LUT R0, R15, 0x1, RZ, 0xc0, !PT ;  /* 0x000000010f007812 */ /* 0x004fc800078ec0ff */
[----:B------:R-:W-:-:S13]  /*3c30*/  ISETP.NE.U32.AND P0, PT, R0, 0x1, PT ;  /* 0x000000010000780c */ /* 0x000fda0003f05070 */
[----:B------:R-:W-:Y:S05]  /*3c40*/  @P0 EXIT ;  /* 0x000000000000094d */ /* 0x000fea0003800000 */
[----:B------:R-:W-:-:S13]  /*3c50*/  ISETP.NE.AND P0, PT, R5, RZ, PT ;  /* 0x000000ff0500720c */ /* 0x000fda0003f05270 */
[----:B------:R-:W-:Y:S05]  /*3c60*/  @!P0 BRA `(.L_x_96) ;  /* 0x0000000000608947 */ /* 0x000fea0003800000 */
[----:B----4-:R-:W2:Y:S01]  /*3c70*/  LDC.64 R10, c[0x0][0x380] ;  /* 0x0000e000ff0a7b82 */ /* 0x010ea20000000a00 */
[----:B------:R-:W-:-:S05]  /*3c80*/  IADD3 R9, PT, PT, R8, R7, RZ ;  /* 0x0000000708097210 */ /* 0x000fca0007ffe0ff */
[----:B--2---:R-:W-:-:S06]  /*3c90*/  IMAD.WIDE R8, R9, 0x4, R10 ;  /* 0x0000000409087825 */ /* 0x004fcc00078e020a */
[----:B------:R-:W2:Y:S01]  /*3ca0*/  LDG.E R9, desc[UR8][R8.64] ;  /* 0x0000000808097981 */ /* 0x000ea2000c1e1900 */
[----:B------:R-:W4:Y:S01]  /*3cb0*/  MUFU.RCP R0, R3 ;  /* 0x0000000300007308 */ /* 0x000f220000001000 */
[----:B------:R-:W-:Y:S01]  /*3cc0*/  BSSY.RECONVERGENT B2, `(.L_x_97) ;  /* 0x000000c000027945 */ /* 0x000fe20003800200 */
[----:B----4-:R-:W-:-:S04]  /*3cd0*/  FFMA R5, -R3, R0, 1 ;  /* 0x3f80000003057423 */ /* 0x010fc80000000100 */
        /* <DEDUP_REMOVED lines=9> */
[----:B01-3--:R-:W-:Y:S05]  /*3d70*/  CALL.REL.NOINC `($__internal_1_$__cuda_sm3x_div_rn_noftz_f32_slowpath) ;  /* 0x00000000008c7944 */ /* 0x00bfea0003c00000 */
.L_x_98:
[----:B------:R-:W-:Y:S05]  /*3d80*/  BSYNC.RECONVERGENT B2 ;  /* 0x0000000000027941 */ /* 0x000fea0003800200 */
.L_x_97:
[----:B------:R-:W2:Y:S01]  /*3d90*/  LDC.64 R2, c[0x0][0x388] ;  /* 0x0000e200ff027b82 */ /* 0x000ea20000000a00 */
[----:B------:R-:W4:Y:S02]  /*3da0*/  LDCU UR4, c[0x0][0x390] ;  /* 0x00007200ff0477ac */ /* 0x000f240008000800 */
[----:B----4-:R-:W-:-:S04]  /*3db0*/  IMAD R7, R7, UR4, R4 ;  /* 0x0000000407077c24 */ /* 0x010fc8000f8e0204 */
[----:B--2---:R-:W-:-:S05]  /*3dc0*/  IMAD.WIDE R2, R7, 0x4, R2 ;  /* 0x0000000407027825 */ /* 0x004fca00078e0202 */
[----:B------:R-:W-:Y:S01]  /*3dd0*/  STG.E desc[UR8][R2.64], R0 ;  /* 0x0000000002007986 */ /* 0x000fe2000c101908 */
[----:B------:R-:W-:Y:S05]  /*3de0*/  EXIT ;  /* 0x000000000000794d */ /* 0x000fea0003800000 */
.L_x_96:
[----:B------:R-:W2:Y:S01]  /*3df0*/  LDC.64 R2, c[0x0][0x388] ;  /* 0x0000e200ff027b82 */ /* 0x000ea20000000a00 */
[----:B------:R-:W-:-:S04]  /*3e00*/  IMAD R7, R7, R15, R4 ;  /* 0x0000000f07077224 */ /* 0x000fc800078e0204 */
[----:B--2---:R-:W-:-:S05]  /*3e10*/  IMAD.WIDE R2, R7, 0x4, R2 ;  /* 0x0000000407027825 */ /* 0x004fca00078e0202 */
[----:B------:R-:W-:Y:S01]  /*3e20*/  STG.E desc[UR8][R2.64], RZ ;  /* 0x000000ff02007986 */ /* 0x000fe2000c101908 */
[----:B------:R-:W-:Y:S05]  /*3e30*/  EXIT ;  /* 0x000000000000794d */ /* 0x000fea0003800000 */
        .weak           $__internal_0_$__cuda_sm20_sqrt_rn_f32_slowpath
        .type           $__internal_0_$__cuda_sm20_sqrt_rn_f32_slowpath,@function
        .size           $__internal_0_$__cuda_sm20_sqrt_rn_f32_slowpath,($__internal_1_$__cuda_sm3x_div_rn_noftz_f32_slowpath - $__internal_0_$__cuda_sm20_sqrt_rn_f32_slowpath)
$__internal_0_$__cuda_sm20_sqrt_rn_f32_slowpath:
[----:B------:R-:W-:-:S13]  /*3e40*/  LOP3.LUT P0, RZ, R0, 0x7fffffff, RZ, 0xc0, !PT ;  /* 0x7fffffff00ff7812 */ /* 0x000fda000780c0ff */
[----:B------:R-:W-:Y:S01]  /*3e50*/  @!P0 MOV R2, R0 ;  /* 0x0000000000028202 */ /* 0x000fe20000000f00 */
[----:B------:R-:W-:Y:S06]  /*3e60*/  @!P0 BRA `(.L_x_99) ;  /* 0x0000000000408947 */ /* 0x000fec0003800000 */
[----:B------:R-:W-:-:S13]  /*3e70*/  FSETP.GEU.FTZ.AND P0, PT, R0, RZ, PT ;  /* 0x000000ff0000720b */ /* 0x000fda0003f1e000 */
[----:B------:R-:W-:Y:S01]  /*3e80*/  @!P0 MOV R2, 0x7fffffff ;  /* 0x7fffffff00028802 */ /* 0x000fe20000000f00 */
[----:B------:R-:W-:Y:S06]  /*3e90*/  @!P0 BRA `(.L_x_99) ;  /* 0x0000000000348947 */ /* 0x000fec0003800000 */
[----:B------:R-:W-:-:S13]  /*3ea0*/  FSETP.GTU.FTZ.AND P0, PT, |R0|, +INF , PT ;  /* 0x7f8000000000780b */ /* 0x000fda0003f1c200 */
[----:B------:R-:W-:Y:S01]  /*3eb0*/  @P0 FADD.FTZ R2, R0, 1 ;  /* 0x3f80000000020421 */ /* 0x000fe20000010000 */
[----:B------:R-:W-:Y:S06]  /*3ec0*/  @P0 BRA `(.L_x_99) ;  /* 0x0000000000280947 */ /* 0x000fec0003800000 */
[----:B------:R-:W-:-:S13]  /*3ed0*/  FSETP.NEU.FTZ.AND P0, PT, |R0|, +INF , PT ;  /* 0x7f8000000000780b */ /* 0x000fda0003f1d200 */
[----:B------:R-:W-:-:S04]  /*3ee0*/  @P0 FFMA R3, R0, 1.84467440737095516160e+19, RZ ;  /* 0x5f80000000030823 */ /* 0x000fc800000000ff */
[----:B------:R-:W0:Y:S02]  /*3ef0*/  @P0 MUFU.RSQ R2, R3 ;  /* 0x0000000300020308 */ /* 0x000e240000001400 */
[----:B0-----:R-:W-:Y:S01]  /*3f00*/  @P0 FMUL.FTZ R8, R3, R2 ;  /* 0x0000000203080220 */ /* 0x001fe20000410000 */
[----:B------:R-:W-:Y:S01]  /*3f10*/  @P0 FMUL.FTZ R7, R2, 0.5 ;  /* 0x3f00000002070820 */ /* 0x000fe20000410000 */
[----:B------:R-:W-:Y:S02]  /*3f20*/  @!P0 MOV R2, R0 ;  /* 0x0000000000028202 */ /* 0x000fe40000000f00 */
[----:B------:R-:W-:-:S04]  /*3f30*/  @P0 FADD.FTZ R5, -R8, -RZ ;  /* 0x800000ff08050221 */ /* 0x000fc80000010100 */
[----:B------:R-:W-:-:S04]  /*3f40*/  @P0 FFMA R5, R8, R5, R3 ;  /* 0x0000000508050223 */ /* 0x000fc80000000003 */
[----:B------:R-:W-:-:S04]  /*3f50*/  @P0 FFMA R5, R5, R7, R8 ;  /* 0x0000000705050223 */ /* 0x000fc80000000008 */
[----:B------:R-:W-:-:S07]  /*3f60*/  @P0 FMUL.FTZ R2, R5, 2.3283064365386962891e-10 ;  /* 0x2f80000005020820 */ /* 0x000fce0000410000 */
.L_x_99:
[----:B------:R-:W-:Y:S01]  /*3f70*/  MOV R5, R2 ;  /* 0x0000000200057202 */ /* 0x000fe20000000f00 */
[----:B------:R-:W-:Y:S01]  /*3f80*/  IMAD.MOV.U32 R3, RZ, RZ, 0x0 ;  /* 0x00000000ff037424 */ /* 0x000fe200078e00ff */
[----:B------:R-:W-:-:S04]  /*3f90*/  MOV R2, R9 ;  /* 0x0000000900027202 */ /* 0x000fc80000000f00 */
[----:B------:R-:W-:Y:S05]  /*3fa0*/  RET.REL.NODEC R2 `(_Z10matrixNormPfS_i) ;  /* 0xffffffc002147950 */ /* 0x000fea0003c3ffff */
        .weak           $__internal_1_$__cuda_sm3x_div_rn_noftz_f32_slowpath
        .type           $__internal_1_$__cuda_sm3x_div_rn_noftz_f32_slowpath,@function
        .size           $__internal_1_$__cuda_sm3x_div_rn_noftz_f32_slowpath,(.L_x_113 - $__internal_1_$__cuda_sm3x_div_rn_noftz_f32_slowpath)
$__internal_1_$__cuda_sm3x_div_rn_noftz_f32_slowpath:
[----:B------:R-:W-:Y:S01]  /*3fb0*/  SHF.R.U32.HI R22, RZ, 0x17, R3 ;  /* 0x00000017ff167819 */ /* 0x000fe20000011603 */
[----:B------:R-:W-:Y:S01]  /*3fc0*/  BSSY.RECONVERGENT B0, `(.L_x_100) ;  /* 0x0000064000007945 */ /* 0x000fe20003800200 */
[----:B------:R-:W-:Y:S02]  /*3fd0*/  SHF.R.U32.HI R24, RZ, 0x17, R0 ;  /* 0x00000017ff187819 */ /* 0x000fe40000011600 */
[----:B------:R-:W-:Y:S02]  /*3fe0*/  LOP3.LUT R22, R22, 0xff, RZ, 0xc0, !PT ;  /* 0x000000ff16167812 */ /* 0x000fe400078ec0ff */
[----:B------:R-:W-:Y:S02]  /*3ff0*/  LOP3.LUT R24, R24, 0xff, RZ, 0xc0, !PT ;  /* 0x000000ff18187812 */ /* 0x000fe400078ec0ff */
[----:B------:R-:W-:Y:S02]  /*4000*/  IADD3 R25, PT, PT, R22, -0x1, RZ ;  /* 0xffffffff16197810 */ /* 0x000fe40007ffe0ff */
[----:B------:R-:W-:-:S02]  /*4010*/  IADD3 R26, PT, PT, R24, -0x1, RZ ;  /* 0xffffffff181a7810 */ /* 0x000fc40007ffe0ff */
[----:B------:R-:W-:Y:S02]  /*4020*/  ISETP.GT.U32.AND P0, PT, R25, 0xfd, PT ;  /* 0x000000fd1900780c */ /* 0x000fe40003f04070 */
[----:B------:R-:W-:Y:S02]  /*4030*/  MOV R27, R3 ;  /* 0x00000003001b7202 */ /* 0x000fe40000000f00 */
[----:B------:R-:W-:-:S13]  /*4040*/  ISETP.GT.U32.OR P0, PT, R26, 0xfd, P0 ;  /* 0x000000fd1a00780c */ /* 0x000fda0000704470 */
[----:B------:R-:W-:Y:S01]  /*4050*/  @!P0 MOV R23, RZ ;  /* 0x000000ff00178202 */ /* 0x000fe20000000f00 */
[----:B------:R-:W-:Y:S06]  /*4060*/  @!P0 BRA `(.L_x_101) ;  /* 0x00000000005c8947 */ /* 0x000fec0003800000 */
[----:B------:R-:W-:Y:S02]  /*4070*/  FSETP.GTU.FTZ.AND P0, PT, |R0|, +INF , PT ;  /* 0x7f8000000000780b */ /* 0x000fe40003f1c200 */
[----:B------:R-:W-:-:S04]  /*4080*/  FSETP.GTU.FTZ.AND P2, PT, |R3|, +INF , PT ;  /* 0x7f8000000300780b */ /* 0x000fc80003f5c200 */
[----:B------:R-:W-:-:S13]  /*4090*/  PLOP3.LUT P0, PT, P0, P2, PT, 0xf8, 0x8f ;  /* 0x00000000008f781c */ /* 0x000fda0000705f70 */
[----:B------:R-:W-:Y:S05]  /*40a0*/  @P0 BRA `(.L_x_102) ;  /* 0x0000000400500947 */ /* 0x000fea0003800000 */
[----:B------:R-:W-:-:S13]  /*40b0*/  LOP3.LUT P0, RZ, R27, 0x7fffffff, R0, 0xc8, !PT ;  /* 0x7fffffff1bff7812 */ /* 0x000fda000780c800 */
[----:B------:R-:W-:Y:S05]  /*40c0*/  @!P0 BRA `(.L_x_103) ;  /* 0x0000000400408947 */ /* 0x000fea0003800000 */
[C---:B------:R-:W-:Y:S02]  /*40d0*/  FSETP.NEU.FTZ.AND P2, PT, |R0|.reuse, +INF , PT ;  /* 0x7f8000000000780b */ /* 0x040fe40003f5d200 */
[----:B------:R-:W-:Y:S02]  /*40e0*/  FSETP.NEU.FTZ.AND P3, PT, |R3|, +INF , PT ;  /* 0x7f8000000300780b */ /* 0x000fe40003f7d200 */
[----:B------:R-:W-:-:S11]  /*40f0*/  FSETP.NEU.FTZ.AND P0, PT, |R0|, +INF , PT ;  /* 0x7f8000000000780b */ /* 0x000fd60003f1d200 */
[----:B------:R-:W-:Y:S05]  /*4100*/  @!P3 BRA !P2, `(.L_x_103) ;  /* 0x000000040030b947 */ /* 0x000fea0005000000 */
[----:B------:R-:W-:-:S04]  /*4110*/  LOP3.LUT P2, RZ, R0, 0x7fffffff, RZ, 0xc0, !PT ;  /* 0x7fffffff00ff7812 */ /* 0x000fc8000784c0ff */
[----:B------:R-:W-:-:S13]  /*4120*/  PLOP3.LUT P2, PT, P3, P2, PT, 0x2f, 0xf2 ;  /* 0x0000000000f2781c */ /* 0x000fda0001f44577 */
[----:B------:R-:W-:Y:S05]  /*4130*/  @P2 BRA `(.L_x_104) ;  /* 0x00000004001c2947 */ /* 0x000fea0003800000 */
[----:B------:R-:W-:-:S04]  /*4140*/  LOP3.LUT P2, RZ, R27, 0x7fffffff, RZ, 0xc0, !PT ;  /* 0x7fffffff1bff7812 */ /* 0x000fc8000784c0ff */
[----:B------:R-:W-:-:S13]  /*4150*/  PLOP3.LUT P0, PT, P0, P2, PT, 0x2f, 0xf2 ;  /* 0x0000000000f2781c */ /* 0x000fda0000704577 */
[----:B------:R-:W-:Y:S05]  /*4160*/  @P0 BRA `(.L_x_105) ;  /* 0x0000000400040947 */ /* 0x000fea0003800000 */
[----:B------:R-:W-:Y:S02]  /*4170*/  ISETP.GE.AND P0, PT, R26, RZ, PT ;  /* 0x000000ff1a00720c */ /* 0x000fe40003f06270 */
[----:B------:R-:W-:-:S11]  /*4180*/  ISETP.GE.AND P2, PT, R25, RZ, PT ;  /* 0x000000ff1900720c */ /* 0x000fd60003f46270 */
[----:B------:R-:W-:Y:S01]  /*4190*/  @P0 MOV R23, RZ ;  /* 0x000000ff00170202 */ /* 0x000fe20000000f00 */
[----:B------:R-:W-:Y:S01]  /*41a0*/  @!P0 FFMA R0, R0, 1.84467440737095516160e+19, RZ ;  /* 0x5f80000000008823 */ /* 0x000fe200000000ff */
[----:B------:R-:W-:Y:S01]  /*41b0*/  @!P0 MOV R23, 0xffffffc0 ;  /* 0xffffffc000178802 */ /* 0x000fe20000000f00 */
[----:B------:R-:W-:-:S03]  /*41c0*/  @!P2 FFMA R27, R3, 1.84467440737095516160e+19, RZ ;  /* 0x5f800000031ba823 */ /* 0x000fc600000000ff */
[----:B------:R-:W-:-:S07]  /*41d0*/  @!P2 IADD3 R23, PT, PT, R23, 0x40, RZ ;  /* 0x000000401717a810 */ /* 0x000fce0007ffe0ff */
.L_x_101:
[----:B------:R-:W-:Y:S01]  /*41e0*/  LEA R28, R22, 0xc0800000, 0x17 ;  /* 0xc0800000161c7811 */ /* 0x000fe200078eb8ff */
[----:B------:R-:W-:Y:S03]  /*41f0*/  BSSY.RECONVERGENT B1, `(.L_x_106) ;  /* 0x0000036000017945 */ /* 0x000fe60003800200 */
[----:B------:R-:W-:Y:S02]  /*4200*/  IADD3 R28, PT, PT, -R28, R27, RZ ;  /* 0x0000001b1c1c7210 */ /* 0x000fe40007ffe1ff */
[----:B------:R-:W-:Y:S02]  /*4210*/  IADD3 R27, PT, PT, R24, -0x7f, RZ ;  /* 0xffffff81181b7810 */ /* 0x000fe40007ffe0ff */
[----:B------:R-:W0:Y:S01]  /*4220*/  MUFU.RCP R26, R28 ;  /* 0x0000001c001a7308 */ /* 0x000e220000001000 */
[----:B------:R-:W-:Y:S01]  /*4230*/  FADD.FTZ R25, -R28, -RZ ;  /* 0x800000ff1c197221 */ /* 0x000fe20000010100 */
[C---:B------:R-:W-:Y:S01]  /*4240*/  IADD3 R22, PT, PT, R27.reuse, 0x7f, -R22 ;  /* 0x0000007f1b167810 */ /* 0x040fe20007ffe816 */
[----:B------:R-:W-:-:S02]  /*4250*/  IMAD R0, R27, -0x800000, R0 ;  /* 0xff8000001b007824 */ /* 0x000fc400078e0200 */
[----:B0-----:R-:W-:-:S04]  /*4260*/  FFMA R29, R26, R25, 1 ;  /* 0x3f8000001a1d7423 */ /* 0x001fc80000000019 */
[----:B------:R-:W-:Y:S01]  /*4270*/  FFMA R24, R26, R29, R26 ;  /* 0x0000001d1a187223 */ /* 0x000fe2000000001a */
[----:B------:R-:W-:-:S03]  /*4280*/  IMAD.IADD R26, R22, 0x1, R23 ;  /* 0x00000001161a7824 */ /* 0x000fc600078e0217 */
[----:B------:R-:W-:-:S04]  /*4290*/  FFMA R29, R0, R24, RZ ;  /* 0x00000018001d7223 */ /* 0x000fc800000000ff */
[----:B------:R-:W-:-:S04]  /*42a0*/  FFMA R27, R25, R29, R0 ;  /* 0x0000001d191b7223 */ /* 0x000fc80000000000 */
[----:B------:R-:W-:-:S04]  /*42b0*/  FFMA R27, R24, R27, R29 ;  /* 0x0000001b181b7223 */ /* 0x000fc8000000001d */
[----:B------:R-:W-:-:S04]  /*42c0*/  FFMA R0, R25, R27, R0 ;  /* 0x0000001b19007223 */ /* 0x000fc80000000000 */
[----:B------:R-:W-:-:S05]  /*42d0*/  FFMA R25, R24, R0, R27 ;  /* 0x0000000018197223 */ /* 0x000fca000000001b */
[----:B------:R-:W-:-:S04]  /*42e0*/  SHF.R.U32.HI R23, RZ, 0x17, R25 ;  /* 0x00000017ff177819 */ /* 0x000fc80000011619 */
[----:B------:R-:W-:-:S04]  /*42f0*/  LOP3.LUT R23, R23, 0xff, RZ, 0xc0, !PT ;  /* 0x000000ff17177812 */ /* 0x000fc800078ec0ff */
[----:B------:R-:W-:-:S04]  /*4300*/  IADD3 R22, PT, PT, R23, R26, RZ ;  /* 0x0000001a17167210 */ /* 0x000fc80007ffe0ff */
[----:B------:R-:W-:-:S04]  /*4310*/  IADD3 R23, PT, PT, R22, -0x1, RZ ;  /* 0xffffffff16177810 */ /* 0x000fc80007ffe0ff */
[----:B------:R-:W-:-:S13]  /*4320*/  ISETP.GE.U32.AND P0, PT, R23, 0xfe, PT ;  /* 0x000000fe1700780c */ /* 0x000fda0003f06070 */
[----:B------:R-:W-:Y:S05]  /*4330*/  @!P0 BRA `(.L_x_107) ;  /* 0x0000000000808947 */ /* 0x000fea0003800000 */
[----:B------:R-:W-:-:S13]  /*4340*/  ISETP.GT.AND P0, PT, R22, 0xfe, PT ;  /* 0x000000fe1600780c */ /* 0x000fda0003f04270 */
[----:B------:R-:W-:Y:S05]  /*4350*/  @P0 BRA `(.L_x_108) ;  /* 0x00000000006c0947 */ /* 0x000fea0003800000 */
[----:B------:R-:W-:-:S13]  /*4360*/  ISETP.GE.AND P0, PT, R22, 0x1, PT ;  /* 0x000000011600780c */ /* 0x000fda0003f06270 */
[----:B------:R-:W-:Y:S05]  /*4370*/  @P0 BRA `(.L_x_109) ;  /* 0x0000000000740947 */ /* 0x000fea0003800000 */
[----:B------:R-:W-:Y:S02]  /*4380*/  ISETP.GE.AND P0, PT, R22, -0x18, PT ;  /* 0xffffffe81600780c */ /* 0x000fe40003f06270 */
[----:B------:R-:W-:-:S11]  /*4390*/  LOP3.LUT R25, R25, 0x80000000, RZ, 0xc0, !PT ;  /* 0x8000000019197812 */ /* 0x000fd600078ec0ff */
[----:B------:R-:W-:Y:S05]  /*43a0*/  @!P0 BRA `(.L_x_109) ;  /* 0x0000000000688947 */ /* 0x000fea0003800000 */
[CCC-:B------:R-:W-:Y:S01]  /*43b0*/  FFMA.RZ R23, R24.reuse, R0.reuse, R27.reuse ;  /* 0x0000000018177223 */ /* 0x1c0fe2000000c01b */
[CCC-:B------:R-:W-:Y:S01]  /*43c0*/  FFMA.RP R26, R24.reuse, R0.reuse, R27.reuse ;  /* 0x00000000181a7223 */ /* 0x1c0fe2000000801b */
[----:B------:R-:W-:Y:S01]  /*43d0*/  FFMA.RM R27, R24, R0, R27 ;  /* 0x00000000181b7223 */ /* 0x000fe2000000401b */
[C---:B------:R-:W-:Y:S02]  /*43e0*/  IADD3 R0, PT, PT, R22.reuse, 0x20, RZ ;  /* 0x0000002016007810 */ /* 0x040fe40007ffe0ff */
[----:B------:R-:W-:Y:S02]  /*43f0*/  LOP3.LUT R23, R23, 0x7fffff, RZ, 0xc0, !PT ;  /* 0x007fffff17177812 */ /* 0x000fe400078ec0ff */
[C---:B------:R-:W-:Y:S02]  /*4400*/  ISETP.NE.AND P3, PT, R22.reuse, RZ, PT ;  /* 0x000000ff1600720c */ /* 0x040fe40003f65270 */
[----:B------:R-:W-:Y:S02]  /*4410*/  LOP3.LUT R23, R23, 0x800000, RZ, 0xfc, !PT ;  /* 0x0080000017177812 */ /* 0x000fe400078efcff */
[----:B------:R-:W-:-:S02]  /*4420*/  ISETP.NE.AND P2, PT, R22, RZ, PT ;  /* 0x000000ff1600720c */ /* 0x000fc40003f45270 */
[----:B------:R-:W-:Y:S02]  /*4430*/  IADD3 R22, PT, PT, -R22, RZ, RZ ;  /* 0x000000ff16167210 */ /* 0x000fe40007ffe1ff */
[----:B------:R-:W-:Y:S02]  /*4440*/  SHF.L.U32 R0, R23, R0, RZ ;  /* 0x0000000017007219 */ /* 0x000fe400000006ff */
[----:B------:R-:W-:Y:S02]  /*4450*/  FSETP.NEU.FTZ.AND P0, PT, R26, R27, PT ;  /* 0x0000001b1a00720b */ /* 0x000fe40003f1d000 */
[----:B------:R-:W-:Y:S02]  /*4460*/  SEL R22, R22, RZ, P3 ;  /* 0x000000ff16167207 */ /* 0x000fe40001800000 */
[----:B------:R-:W-:Y:S02]  /*4470*/  ISETP.NE.AND P2, PT, R0, RZ, P2 ;  /* 0x000000ff0000720c */ /* 0x000fe40001745270 */
[----:B------:R-:W-:-:S02]  /*4480*/  SHF.R.U32.HI R23, RZ, R22, R23 ;  /* 0x00000016ff177219 */ /* 0x000fc40000011617 */
[----:B------:R-:W-:Y:S02]  /*4490*/  PLOP3.LUT P0, PT, P0, P2, PT, 0xf8, 0x8f ;  /* 0x00000000008f781c */ /* 0x000fe40000705f70 */
[----:B------:R-:W-:Y:S02]  /*44a0*/  SHF.R.U32.HI R22, RZ, 0x1, R23 ;  /* 0x00000001ff167819 */ /* 0x000fe40000011617 */
[----:B------:R-:W-:-:S04]  /*44b0*/  SEL R27, RZ, 0x1, !P0 ;  /* 0x00000001ff1b7807 */ /* 0x000fc80004000000 */
[----:B------:R-:W-:-:S04]  /*44c0*/  LOP3.LUT R0, R27, 0x1, R22, 0xf8, !PT ;  /* 0x000000011b007812 */ /* 0x000fc800078ef816 */
[----:B------:R-:W-:-:S04]  /*44d0*/  LOP3.LUT R23, R0, R23, RZ, 0xc0, !PT ;  /* 0x0000001700177212 */ /* 0x000fc800078ec0ff */
[----:B------:R-:W-:-:S04]  /*44e0*/  IADD3 R22, PT, PT, R22, R23, RZ ;  /* 0x0000001716167210 */ /* 0x000fc80007ffe0ff */
[----:B------:R-:W-:Y:S01]  /*44f0*/  LOP3.LUT R25, R22, R25, RZ, 0xfc, !PT ;  /* 0x0000001916197212 */ /* 0x000fe200078efcff */
[----:B------:R-:W-:Y:S06]  /*4500*/  BRA `(.L_x_109) ;  /* 0x0000000000107947 */ /* 0x000fec0003800000 */
.L_x_108:
[----:B------:R-:W-:-:S04]  /*4510*/  LOP3.LUT R25, R25, 0x80000000, RZ, 0xc0, !PT ;  /* 0x8000000019197812 */ /* 0x000fc800078ec0ff */
[----:B------:R-:W-:Y:S01]  /*4520*/  LOP3.LUT R25, R25, 0x7f800000, RZ, 0xfc, !PT ;  /* 0x7f80000019197812 */ /* 0x000fe200078efcff */
[----:B------:R-:W-:Y:S06]  /*4530*/  BRA `(.L_x_109) ;  /* 0x0000000000047947 */ /* 0x000fec0003800000 */
.L_x_107:
[----:B------:R-:W-:-:S07]  /*4540*/  LEA R25, R26, R25, 0x17 ;  /* 0x000000191a197211 */ /* 0x000fce00078eb8ff */
.L_x_109:
[----:B------:R-:W-:Y:S05]  /*4550*/  BSYNC.RECONVERGENT B1 ;  /* 0x0000000000017941 */ /* 0x000fea0003800200 */
.L_x_106:
[----:B------:R-:W-:Y:S01]  /*4560*/  MOV R0, R25 ;  /* 0x0000001900007202 */ /* 0x000fe20000000f00 */
[----:B------:R-:W-:Y:S06]  /*4570*/  BRA `(.L_x_110) ;  /* 0x0000000000207947 */ /* 0x000fec0003800000 */
.L_x_105:
[----:B------:R-:W-:-:S04]  /*4580*/  LOP3.LUT R0, R27, 0x80000000, R0, 0x48, !PT ;  /* 0x800000001b007812 */ /* 0x000fc800078e4800 */
[----:B------:R-:W-:Y:S01]  /*4590*/  LOP3.LUT R0, R0, 0x7f800000, RZ, 0xfc, !PT ;  /* 0x7f80000000007812 */ /* 0x000fe200078efcff */
[----:B------:R-:W-:Y:S06]  /*45a0*/  BRA `(.L_x_110) ;  /* 0x0000000000147947 */ /* 0x000fec0003800000 */
.L_x_104:
[----:B------:R-:W-:Y:S01]  /*45b0*/  LOP3.LUT R0, R27, 0x80000000, R0, 0x48, !PT ;  /* 0x800000001b007812 */ /* 0x000fe200078e4800 */
[----:B------:R-:W-:Y:S06]  /*45c0*/  BRA `(.L_x_110) ;  /* 0x00000000000c7947 */ /* 0x000fec0003800000 */
.L_x_103:
[----:B------:R-:W0:Y:S01]  /*45d0*/  MUFU.RSQ R0, -QNAN ;  /* 0xffc0000000007908 */ /* 0x000e220000001400 */
[----:B------:R-:W-:Y:S05]  /*45e0*/  BRA `(.L_x_110) ;  /* 0x0000000000047947 */ /* 0x000fea0003800000 */
.L_x_102:
[----:B------:R-:W-:-:S07]  /*45f0*/  FADD.FTZ R0, R0, R3 ;  /* 0x0000000300007221 */ /* 0x000fce0000010000 */
.L_x_110:
[----:B------:R-:W-:Y:S05]  /*4600*/  BSYNC.RECONVERGENT B0 ;  /* 0x0000000000007941 */ /* 0x000fea0003800200 */
.L_x_100:
[----:B------:R-:W-:Y:S01]  /*4610*/  HFMA2 R23, -RZ, RZ, 0, 0 ;  /* 0x00000000ff177431 */ /* 0x000fe200000001ff */
[----:B------:R-:W-:-:S04]  /*4620*/  MOV R22, R2 ;  /* 0x0000000200167202 */ /* 0x000fc80000000f00 */
[----:B0-----:R-:W-:Y:S05]  /*4630*/  RET.REL.NODEC R22 `(_Z10matrixNormPfS_i) ;  /* 0xffffffb816707950 */ /* 0x001fea0003c3ffff */
.L_x_111:
[----:B------:R-:W-:-:S00]  /*4640*/  BRA `(.L_x_111) ;  /* 0xfffffffc00fc7947 */ /* 0x000fc0000383ffff */
[----:B------:R-:W-:-:S00]  /*4650*/  NOP ;  /* 0x0000000000007918 */ /* 0x000fc00000000000 */
        /* <DEDUP_REMOVED lines=10> */
.L_x_113:


//--------------------- .nv.shared.reserved.0     --------------------------
	.section	.nv.shared.reserved.0,"aw",@nobits
	.weak		__nv_reservedSMEM_offset_0_alias
	.size		__nv_reservedSMEM_offset_0_alias, 0, 64
	.other		__nv_reservedSMEM_offset_0_alias,@"STO_CUDA_RESERVED_SHARED STV_DEFAULT"
__nv_reservedSMEM_offset_0_alias:
	.zero		0
	.zero		64


//--------------------- .nv.constant0._Z10matrixNormPfS_i --------------------------
	.section	.nv.constant0._Z10matrixNormPfS_i,"a",@progbits
	.sectionflags	@""
	.align	4
.nv.constant0._Z10matrixNormPfS_i:
	.zero		916


//--------------------- SYMBOLS --------------------------

	.type		.nv.reservedSmem.offset0,@object
	.size		.nv.reservedSmem.offset0,0x4
